	.target	sm_90a

	.elftype	@"ET_EXEC"


//--------------------- .note.nv.tkinfo           --------------------------
	.section	.note.nv.tkinfo,"",@"SHT_NOTE"
	.sectionflags	@"SHF_NOTE_NV_TKINFO"
	.tkinfo
        /*0018*/ 	.word	0x00000002
        /*0030*/ 	.string	""
        /*0030*/ 	.string	"ptxas"
        /*0030*/ 	.string	"Cuda compilation tools, release 13.0, V13.0.88"
        /*0030*/ 	.string	"Build cuda_13.0.r13.0/compiler.36424714_0"
        /*0030*/ 	.string	"-arch sm_90a -m 64 "



//--------------------- .note.nv.cuinfo           --------------------------
	.section	.note.nv.cuinfo,"",@"SHT_NOTE"
	.sectionflags	@"SHF_NOTE_NV_CUINFO"
        /*0018*/ 	.short	0x0002
        /*001a*/ 	.short	0x005a
        /*001c*/ 	.short	0x0082
	.zero		2


//--------------------- .nv.info                  --------------------------
	.section	.nv.info,"",@"SHT_CUDA_INFO"
	.align	4


	//----- nvinfo : EIATTR_REGCOUNT
	.align		4
        /*0000*/ 	.byte	0x04, 0x2f
        /*0002*/ 	.short	(.L_15 - .L_14)
	.align		4
.L_14:
        /*0004*/ 	.word	index@(_ZN7cutlass13device_kernelINS_4gemm6kernel13GemmUniversalIN4cute5tupleIJiiiiEEENS1_10collective13CollectiveMmaINS1_34MainloopSm90TmaGmmaWarpSpecializedILi2ENS5_IJNS4_1CILi1EEESB_SB_EEENS1_32KernelTmaWarpSpecializedPingpongEEENS5_IJNSA_ILi64EEENSA_ILi128EEENSA_ILi32EEEEEENS_10tfloat32_tENS5_IJlSB_lEEESJ_SK_NS4_8TiledMMAINS4_8MMA_AtomIJNS4_4SM904GMMA30MMA_64x128x8_F32TF32TF32_SS_TNILNSO_7ScaleInE1ELSQ_1EEEEEENS4_6LayoutISC_NS5_IJNSA_ILi0EEESU_SU_EEEEENS5_IJNS4_10UnderscoreESX_SX_EEEEENS4_13SM90_TMA_LOADENS4_14ComposedLayoutINS4_7SwizzleILi3ELi4ELi3EEENS4_18smem_ptr_flag_bitsILi32EEENST_INS5_IJNSA_ILi8EEESH_EEENS5_IJSH_SB_EEEEEEEvNS4_8identityES10_S1A_vS1B_EENS_8epilogue10collective6detail29Sm90TmaWarpSpecializedAdapterINS1E_15DefaultEpilogueISJ_SK_SK_NS1D_6thread17LinearCombinationISJ_Li1EffLNS1I_9ScaleType4KindE0ELNS_15FloatRoundStyleE2ESJ_EENS1_15EpilogueDefaultEEEEEvvEEEEvNT_6ParamsE)
        /*0008*/ 	.word	0x000000a8


	//----- nvinfo : EIATTR_FRAME_SIZE
	.align		4
.L_15:
        /*000c*/ 	.byte	0x04, 0x11
        /*000e*/ 	.short	(.L_17 - .L_16)
	.align		4
.L_16:
        /*0010*/ 	.word	index@(_ZN7cutlass13device_kernelINS_4gemm6kernel13GemmUniversalIN4cute5tupleIJiiiiEEENS1_10collective13CollectiveMmaINS1_34MainloopSm90TmaGmmaWarpSpecializedILi2ENS5_IJNS4_1CILi1EEESB_SB_EEENS1_32KernelTmaWarpSpecializedPingpongEEENS5_IJNSA_ILi64EEENSA_ILi128EEENSA_ILi32EEEEEENS_10tfloat32_tENS5_IJlSB_lEEESJ_SK_NS4_8TiledMMAINS4_8MMA_AtomIJNS4_4SM904GMMA30MMA_64x128x8_F32TF32TF32_SS_TNILNSO_7ScaleInE1ELSQ_1EEEEEENS4_6LayoutISC_NS5_IJNSA_ILi0EEESU_SU_EEEEENS5_IJNS4_10UnderscoreESX_SX_EEEEENS4_13SM90_TMA_LOADENS4_14ComposedLayoutINS4_7SwizzleILi3ELi4ELi3EEENS4_18smem_ptr_flag_bitsILi32EEENST_INS5_IJNSA_ILi8EEESH_EEENS5_IJSH_SB_EEEEEEEvNS4_8identityES10_S1A_vS1B_EENS_8epilogue10collective6detail29Sm90TmaWarpSpecializedAdapterINS1E_15DefaultEpilogueISJ_SK_SK_NS1D_6thread17LinearCombinationISJ_Li1EffLNS1I_9ScaleType4KindE0ELNS_15FloatRoundStyleE2ESJ_EENS1_15EpilogueDefaultEEEEEvvEEEEvNT_6ParamsE)
        /*0014*/ 	.word	0x00000000


	//----- nvinfo : EIATTR_MIN_STACK_SIZE
	.align		4
.L_17:
        /*0018*/ 	.byte	0x04, 0x12
        /*001a*/ 	.short	(.L_19 - .L_18)
	.align		4
.L_18:
        /*001c*/ 	.word	index@(_ZN7cutlass13device_kernelINS_4gemm6kernel13GemmUniversalIN4cute5tupleIJiiiiEEENS1_10collective13CollectiveMmaINS1_34MainloopSm90TmaGmmaWarpSpecializedILi2ENS5_IJNS4_1CILi1EEESB_SB_EEENS1_32KernelTmaWarpSpecializedPingpongEEENS5_IJNSA_ILi64EEENSA_ILi128EEENSA_ILi32EEEEEENS_10tfloat32_tENS5_IJlSB_lEEESJ_SK_NS4_8TiledMMAINS4_8MMA_AtomIJNS4_4SM904GMMA30MMA_64x128x8_F32TF32TF32_SS_TNILNSO_7ScaleInE1ELSQ_1EEEEEENS4_6LayoutISC_NS5_IJNSA_ILi0EEESU_SU_EEEEENS5_IJNS4_10UnderscoreESX_SX_EEEEENS4_13SM90_TMA_LOADENS4_14ComposedLayoutINS4_7SwizzleILi3ELi4ELi3EEENS4_18smem_ptr_flag_bitsILi32EEENST_INS5_IJNSA_ILi8EEESH_EEENS5_IJSH_SB_EEEEEEEvNS4_8identityES10_S1A_vS1B_EENS_8epilogue10collective6detail29Sm90TmaWarpSpecializedAdapterINS1E_15DefaultEpilogueISJ_SK_SK_NS1D_6thread17LinearCombinationISJ_Li1EffLNS1I_9ScaleType4KindE0ELNS_15FloatRoundStyleE2ESJ_EENS1_15EpilogueDefaultEEEEEvvEEEEvNT_6ParamsE)
        /*0020*/ 	.word	0x00000000
.L_19:


//--------------------- .nv.compat                --------------------------
	.section	.nv.compat,"",@"SHT_CUDA_COMPAT_INFO"
	.align	4
        /*0000*/ 	.byte	0x02, 0x09, 0x01, 0x00, 0x02, 0x02, 0x04, 0x00, 0x02, 0x05, 0x05, 0x00, 0x03, 0x07, 0x01, 0x01
        /*0010*/ 	.byte	0x02, 0x03, 0x01, 0x00, 0x02, 0x06, 0x01, 0x00, 0x04, 0x0b, 0x08, 0x00, 0x00, 0x00, 0x00, 0x00
        /*0020*/ 	.byte	0x00, 0x00, 0x00, 0x00


//--------------------- .nv.info._ZN7cutlass13device_kernelINS_4gemm6kernel13GemmUniversalIN4cute5tupleIJiiiiEEENS1_10collective13CollectiveMmaINS1_34MainloopSm90TmaGmmaWarpSpecializedILi2ENS5_IJNS4_1CILi1EEESB_SB_EEENS1_32KernelTmaWarpSpecializedPingpongEEENS5_IJNSA_ILi64EEENSA_ILi128EEENSA_ILi32EEEEEENS_10tfloat32_tENS5_IJlSB_lEEESJ_SK_NS4_8TiledMMAINS4_8MMA_AtomIJNS4_4SM904GMMA30MMA_64x128x8_F32TF32TF32_SS_TNILNSO_7ScaleInE1ELSQ_1EEEEEENS4_6LayoutISC_NS5_IJNSA_ILi0EEESU_SU_EEEEENS5_IJNS4_10UnderscoreESX_SX_EEEEENS4_13SM90_TMA_LOADENS4_14ComposedLayoutINS4_7SwizzleILi3ELi4ELi3EEENS4_18smem_ptr_flag_bitsILi32EEENST_INS5_IJNSA_ILi8EEESH_EEENS5_IJSH_SB_EEEEEEEvNS4_8identityES10_S1A_vS1B_EENS_8epilogue10collective6detail29Sm90TmaWarpSpecializedAdapterINS1E_15DefaultEpilogueISJ_SK_SK_NS1D_6thread17LinearCombinationISJ_Li1EffLNS1I_9ScaleType4KindE0ELNS_15FloatRoundStyleE2ESJ_EENS1_15EpilogueDefaultEEEEEvvEEEEvNT_6ParamsE --------------------------
	.section	.nv.info._ZN7cutlass13device_kernelINS_4gemm6kernel13GemmUniversalIN4cute5tupleIJiiiiEEENS1_10collective13CollectiveMmaINS1_34MainloopSm90TmaGmmaWarpSpecializedILi2ENS5_IJNS4_1CILi1EEESB_SB_EEENS1_32KernelTmaWarpSpecializedPingpongEEENS5_IJNSA_ILi64EEENSA_ILi128EEENSA_ILi32EEEEEENS_10tfloat32_tENS5_IJlSB_lEEESJ_SK_NS4_8TiledMMAINS4_8MMA_AtomIJNS4_4SM904GMMA30MMA_64x128x8_F32TF32TF32_SS_TNILNSO_7ScaleInE1ELSQ_1EEEEEENS4_6LayoutISC_NS5_IJNSA_ILi0EEESU_SU_EEEEENS5_IJNS4_10UnderscoreESX_SX_EEEEENS4_13SM90_TMA_LOADENS4_14ComposedLayoutINS4_7SwizzleILi3ELi4ELi3EEENS4_18smem_ptr_flag_bitsILi32EEENST_INS5_IJNSA_ILi8EEESH_EEENS5_IJSH_SB_EEEEEEEvNS4_8identityES10_S1A_vS1B_EENS_8epilogue10collective6detail29Sm90TmaWarpSpecializedAdapterINS1E_15DefaultEpilogueISJ_SK_SK_NS1D_6thread17LinearCombinationISJ_Li1EffLNS1I_9ScaleType4KindE0ELNS_15FloatRoundStyleE2ESJ_EENS1_15EpilogueDefaultEEEEEvvEEEEvNT_6ParamsE,"",@"SHT_CUDA_INFO"
	.sectionflags	@""
	.align	4


	//----- nvinfo : EIATTR_CUDA_API_VERSION
	.align		4
        /*0000*/ 	.byte	0x04, 0x37
        /*0002*/ 	.short	(.L_21 - .L_20)
.L_20:
        /*0004*/ 	.word	0x00000082


	//----- nvinfo : EIATTR_KPARAM_INFO
	.align		4
.L_21:
        /*0008*/ 	.byte	0x04, 0x17
        /*000a*/ 	.short	(.L_23 - .L_22)
.L_22:
        /*000c*/ 	.word	0x00000000
        /*0010*/ 	.short	0x0000
        /*0012*/ 	.short	0x0070
        /*0014*/ 	.byte	0x00, 0xf0, 0x01, 0x10


	//----- nvinfo : EIATTR_SPARSE_MMA_MASK
	.align		4
.L_23:
        /*0018*/ 	.byte	0x03, 0x50
        /*001a*/ 	.short	0x0000


	//----- nvinfo : EIATTR_MAXREG_COUNT
	.align		4
        /*001c*/ 	.byte	0x03, 0x1b
        /*001e*/ 	.short	0x00a8


	//----- nvinfo : EIATTR_NUM_BARRIERS
	.align		4
        /*0020*/ 	.byte	0x02, 0x4c
        /*0022*/ 	.byte	0x01
	.zero		1


	//----- nvinfo : EIATTR_EXTERNS
	.align		4
        /*0024*/ 	.byte	0x04, 0x0f
        /*0026*/ 	.short	(.L_25 - .L_24)


	//   ....[0]....
	.align		4
.L_24:
        /*0028*/ 	.word	index@(__assertfail)


	//----- nvinfo : EIATTR_MERCURY_ISA_VERSION
	.align		4
.L_25:
        /*002c*/ 	.byte	0x03, 0x5f
        /*002e*/ 	.short	0x0101


	//----- nvinfo : EIATTR_INT_WARP_WIDE_INSTR_OFFSETS
	.align		4
        /*0030*/ 	.byte	0x04, 0x31
        /*0032*/ 	.short	(.L_27 - .L_26)


	//   ....[0]....
.L_26:
        /*0034*/ 	.word	0x00000430


	//   ....[1]....
        /*0038*/ 	.word	0x00000450


	//   ....[2]....
        /*003c*/ 	.word	0x000004d0


	//   ....[3]....
        /*0040*/ 	.word	0x000004e0


	//   ....[4]....
        /*0044*/ 	.word	0x000004f0


	//   ....[5]....
        /*0048*/ 	.word	0x00000510


	//   ....[6]....
        /*004c*/ 	.word	0x00000570


	//   ....[7]....
        /*0050*/ 	.word	0x00000590


	//----- nvinfo : EIATTR_COOP_GROUP_MASK_REGIDS
	.align		4
.L_27:
        /*0054*/ 	.byte	0x04, 0x29
        /*0056*/ 	.short	(.L_29 - .L_28)


	//   ....[0]....
.L_28:
        /*0058*/ 	.word	0xffffffff


	//   ....[1]....
        /*005c*/ 	.word	0xffffffff


	//   ....[2]....
        /*0060*/ 	.word	0xffffffff


	//   ....[3]....
        /*0064*/ 	.word	0xffffffff


	//   ....[4]....
        /*0068*/ 	.word	0xffffffff


	//   ....[5]....
        /*006c*/ 	.word	0xffffffff


	//----- nvinfo : EIATTR_COOP_GROUP_INSTR_OFFSETS
	.align		4
.L_29:
        /*0070*/ 	.byte	0x04, 0x28
        /*0072*/ 	.short	(.L_31 - .L_30)


	//   ....[0]....
.L_30:
        /*0074*/ 	.word	0x00000050


	//   ....[1]....
        /*0078*/ 	.word	0x00000080


	//   ....[2]....
        /*007c*/ 	.word	0x00000180


	//   ....[3]....
        /*0080*/ 	.word	0x00000350


	//   ....[4]....
        /*0084*/ 	.word	0x00000390


	//   ....[5]....
        /*0088*/ 	.word	0x000003d0


	//----- nvinfo : EIATTR_REG_RECONFIG
	.align		4
.L_31:
        /*008c*/ 	.byte	0x01, 0x54
	.zero		2


	//----- nvinfo : EIATTR_SYSCALL_OFFSETS
	.align		4
        /*0090*/ 	.byte	0x04, 0x46
        /*0092*/ 	.short	(.L_33 - .L_32)


	//   ....[0]....
.L_32:
        /*0094*/ 	.word	0x00001740


	//----- nvinfo : EIATTR_MBARRIER_INSTR_OFFSETS
	.align		4
.L_33:
        /*0098*/ 	.byte	0x04, 0x39
        /*009a*/ 	.short	(.L_35 - .L_34)


	//   ....[0]....
.L_34:
        /*009c*/ 	.word	0x00000300
        /*00a0*/ 	.word	0x000000ff
        /*00a4*/ 	.word	0x00000000
        /*00a8*/ 	.short	0x0100
        /*00aa*/ 	.byte	0x09
	.zero		1


	//   ....[1]....
        /*00ac*/ 	.word	0x00000310
        /*00b0*/ 	.word	0x000000ff
        /*00b4*/ 	.word	0x00000010
        /*00b8*/ 	.short	0x0100
        /*00ba*/ 	.byte	0x09
	.zero		1


	//   ....[2]....
        /*00bc*/ 	.word	0x00000320
        /*00c0*/ 	.word	0x000000ff
        /*00c4*/ 	.word	0x00000008
        /*00c8*/ 	.short	0x0100
        /*00ca*/ 	.byte	0x09
	.zero		1


	//   ....[3]....
        /*00cc*/ 	.word	0x00000330
        /*00d0*/ 	.word	0x000000ff
        /*00d4*/ 	.word	0x00000018
        /*00d8*/ 	.short	0x0100
        /*00da*/ 	.byte	0x09
	.zero		1


	//   ....[4]....
        /*00dc*/ 	.word	0x000005b0
        /*00e0*/ 	.word	0x000000ff
        /*00e4*/ 	.word	0x00000050
        /*00e8*/ 	.short	0x0100
        /*00ea*/ 	.byte	0x09
	.zero		1


	//   ....[5]....
        /*00ec*/ 	.word	0x000005c0
        /*00f0*/ 	.word	0x000000ff
        /*00f4*/ 	.word	0x00000058
        /*00f8*/ 	.short	0x0100
        /*00fa*/ 	.byte	0x09
	.zero		1


	//   ....[6]....
        /*00fc*/ 	.word	0x00000600
        /*0100*/ 	.word	0x000000ff
        /*0104*/ 	.word	0x00000030
        /*0108*/ 	.short	0x0100
        /*010a*/ 	.byte	0x0a
	.zero		1


	//   ....[7]....
        /*010c*/ 	.word	0x00000620
        /*0110*/ 	.word	0x000000ff
        /*0114*/ 	.word	0x00000038
        /*0118*/ 	.short	0x0100
        /*011a*/ 	.byte	0x0a
	.zero		1


	//   ....[8]....
        /*011c*/ 	.word	0x00000630
        /*0120*/ 	.word	0x000000ff
        /*0124*/ 	.word	0x00000040
        /*0128*/ 	.short	0x0100
        /*012a*/ 	.byte	0x0a
	.zero		1


	//   ....[9]....
        /*012c*/ 	.word	0x00000640
        /*0130*/ 	.word	0x000000ff
        /*0134*/ 	.word	0x00000048
        /*0138*/ 	.short	0x0100
        /*013a*/ 	.byte	0x0a
	.zero		1


	//   ....[10]....
        /*013c*/ 	.word	0x00001600
        /*0140*/ 	.word	0x0000005f
        /*0144*/ 	.word	0xfffffff8
        /*0148*/ 	.short	0x010a
        /*014a*/ 	.byte	0x3f
	.zero		1


	//   ....[11]....
        /*014c*/ 	.word	0x000017d0
        /*0150*/ 	.word	0x00000003
        /*0154*/ 	.word	0x00000000
        /*0158*/ 	.short	0x010a
        /*015a*/ 	.byte	0x3f
	.zero		1


	//   ....[12]....
        /*015c*/ 	.word	0x00001830
        /*0160*/ 	.word	0x00000003
        /*0164*/ 	.word	0x00000000
        /*0168*/ 	.short	0x010a
        /*016a*/ 	.byte	0x3f
	.zero		1


	//   ....[13]....
        /*016c*/ 	.word	0x00001b90
        /*0170*/ 	.word	0x000000ff
        /*0174*/ 	.word	0x00000000
        /*0178*/ 	.short	0x010a
        /*017a*/ 	.byte	0x04
	.zero		1


	//   ....[14]....
        /*017c*/ 	.word	0x00001bd0
        /*0180*/ 	.word	0x000000ff
        /*0184*/ 	.word	0x00000000
        /*0188*/ 	.short	0x010a
        /*018a*/ 	.byte	0x04
	.zero		1


	//   ....[15]....
        /*018c*/ 	.word	0x00001e40
        /*0190*/ 	.word	0x000000ff
        /*0194*/ 	.word	0x00000000
        /*0198*/ 	.short	0x0101
        /*019a*/ 	.byte	0x04
	.zero		1


	//   ....[16]....
        /*019c*/ 	.word	0x00001f30
        /*01a0*/ 	.word	0x00000063
        /*01a4*/ 	.word	0x00000000
        /*01a8*/ 	.short	0x0101
        /*01aa*/ 	.byte	0x32
	.zero		1


	//   ....[17]....
        /*01ac*/ 	.word	0x00001ff0
        /*01b0*/ 	.word	0x000000ff
        /*01b4*/ 	.word	0x00000000
        /*01b8*/ 	.short	0x0101
        /*01ba*/ 	.byte	0x04
	.zero		1


	//   ....[18]....
        /*01bc*/ 	.word	0x00002040
        /*01c0*/ 	.word	0x0000005f
        /*01c4*/ 	.word	0x00000008
        /*01c8*/ 	.short	0x010a
        /*01ca*/ 	.byte	0x3f
	.zero		1


	//   ....[19]....
        /*01cc*/ 	.word	0x00006120
        /*01d0*/ 	.word	0x00000060
        /*01d4*/ 	.word	0x00000000
        /*01d8*/ 	.short	0x0101
        /*01da*/ 	.byte	0x32
	.zero		1


	//   ....[20]....
        /*01dc*/ 	.word	0x00006b30
        /*01e0*/ 	.word	0x00000007
        /*01e4*/ 	.word	0x00000010
        /*01e8*/ 	.short	0x010a
        /*01ea*/ 	.byte	0x3f
	.zero		1


	//   ....[21]....
        /*01ec*/ 	.word	0x00006ed0
        /*01f0*/ 	.word	0x00000003
        /*01f4*/ 	.word	0x00000058
        /*01f8*/ 	.short	0x0101
        /*01fa*/ 	.byte	0x3f
	.zero		1


	//   ....[22]....
        /*01fc*/ 	.word	0x00007640
        /*0200*/ 	.word	0x00000007
        /*0204*/ 	.word	0x00000000
        /*0208*/ 	.short	0x010a
        /*020a*/ 	.byte	0x3f
	.zero		1


	//   ....[23]....
        /*020c*/ 	.word	0x000076c0
        /*0210*/ 	.word	0x00000003
        /*0214*/ 	.word	0x00000000
        /*0218*/ 	.short	0x010a
        /*021a*/ 	.byte	0x3f
	.zero		1


	//   ....[24]....
        /*021c*/ 	.word	0x00007720
        /*0220*/ 	.word	0x0000005f
        /*0224*/ 	.word	0xfffffff8
        /*0228*/ 	.short	0x010a
        /*022a*/ 	.byte	0x3f
	.zero		1


	//   ....[25]....
        /*022c*/ 	.word	0x00007770
        /*0230*/ 	.word	0x00000003
        /*0234*/ 	.word	0x00000000
        /*0238*/ 	.short	0x010a
        /*023a*/ 	.byte	0x3f
	.zero		1


	//   ....[26]....
        /*023c*/ 	.word	0x000077d0
        /*0240*/ 	.word	0x00000004
        /*0244*/ 	.word	0x00000000
        /*0248*/ 	.short	0x010a
        /*024a*/ 	.byte	0x3f
	.zero		1


	//   ....[27]....
        /*024c*/ 	.word	0x00007820
        /*0250*/ 	.word	0x0000005f
        /*0254*/ 	.word	0x00000008
        /*0258*/ 	.short	0x010a
        /*025a*/ 	.byte	0x3f
	.zero		1


	//   ....[28]....
        /*025c*/ 	.word	0x000078f0
        /*0260*/ 	.word	0x00000007
        /*0264*/ 	.word	0x00000010
        /*0268*/ 	.short	0x010a
        /*026a*/ 	.byte	0x3f
	.zero		1


	//   ....[29]....
        /*026c*/ 	.word	0x000079c0
        /*0270*/ 	.word	0x00000007
        /*0274*/ 	.word	0x00000000
        /*0278*/ 	.short	0x010a
        /*027a*/ 	.byte	0x3f
	.zero		1


	//----- nvinfo : EIATTR_NUM_MBARRIERS
	.align		4
.L_35:
        /*027c*/ 	.byte	0x03, 0x38
        /*027e*/ 	.short	0x000a


	//----- nvinfo : EIATTR_EXIT_INSTR_OFFSETS
	.align		4
        /*0280*/ 	.byte	0x04, 0x1c
        /*0282*/ 	.short	(.L_37 - .L_36)


	//   ....[0]....
.L_36:
        /*0284*/ 	.word	0x00001200


	//   ....[1]....
        /*0288*/ 	.word	0x00001260


	//   ....[2]....
        /*028c*/ 	.word	0x00006860


	//   ....[3]....
        /*0290*/ 	.word	0x00006890


	//   ....[4]....
        /*0294*/ 	.word	0x00007710


	//----- nvinfo : EIATTR_MAX_THREADS
	.align		4
.L_37:
        /*0298*/ 	.byte	0x04, 0x05
        /*029a*/ 	.short	(.L_39 - .L_38)
.L_38:
        /*029c*/ 	.word	0x00000180
        /*02a0*/ 	.word	0x00000001
        /*02a4*/ 	.word	0x00000001


	//----- nvinfo : EIATTR_CRS_STACK_SIZE
	.align		4
.L_39:
        /*02a8*/ 	.byte	0x04, 0x1e
        /*02aa*/ 	.short	(.L_41 - .L_40)
.L_40:
        /*02ac*/ 	.word	0x00000000


	//----- nvinfo : EIATTR_CBANK_PARAM_SIZE
	.align		4
.L_41:
        /*02b0*/ 	.byte	0x03, 0x19
        /*02b2*/ 	.short	0x0470


	//----- nvinfo : EIATTR_PARAM_CBANK
	.align		4
        /*02b4*/ 	.byte	0x04, 0x0a
        /*02b6*/ 	.short	(.L_43 - .L_42)
	.align		4
.L_42:
        /*02b8*/ 	.word	index@(.nv.constant0._ZN7cutlass13device_kernelINS_4gemm6kernel13GemmUniversalIN4cute5tupleIJiiiiEEENS1_10collective13CollectiveMmaINS1_34MainloopSm90TmaGmmaWarpSpecializedILi2ENS5_IJNS4_1CILi1EEESB_SB_EEENS1_32KernelTmaWarpSpecializedPingpongEEENS5_IJNSA_ILi64EEENSA_ILi128EEENSA_ILi32EEEEEENS_10tfloat32_tENS5_IJlSB_lEEESJ_SK_NS4_8TiledMMAINS4_8MMA_AtomIJNS4_4SM904GMMA30MMA_64x128x8_F32TF32TF32_SS_TNILNSO_7ScaleInE1ELSQ_1EEEEEENS4_6LayoutISC_NS5_IJNSA_ILi0EEESU_SU_EEEEENS5_IJNS4_10UnderscoreESX_SX_EEEEENS4_13SM90_TMA_LOADENS4_14ComposedLayoutINS4_7SwizzleILi3ELi4ELi3EEENS4_18smem_ptr_flag_bitsILi32EEENST_INS5_IJNSA_ILi8EEESH_EEENS5_IJSH_SB_EEEEEEEvNS4_8identityES10_S1A_vS1B_EENS_8epilogue10collective6detail29Sm90TmaWarpSpecializedAdapterINS1E_15DefaultEpilogueISJ_SK_SK_NS1D_6thread17LinearCombinationISJ_Li1EffLNS1I_9ScaleType4KindE0ELNS_15FloatRoundStyleE2ESJ_EENS1_15EpilogueDefaultEEEEEvvEEEEvNT_6ParamsE)
        /*02bc*/ 	.short	0x0210
        /*02be*/ 	.short	0x0470


	//----- nvinfo : EIATTR_SW_WAR
	.align		4
.L_43:
        /*02c0*/ 	.byte	0x04, 0x36
        /*02c2*/ 	.short	(.L_45 - .L_44)
.L_44:
        /*02c4*/ 	.word	0x00000008
.L_45:


//--------------------- .nv.callgraph             --------------------------
	.section	.nv.callgraph,"",@"SHT_CUDA_CALLGRAPH"
	.align	4
	.sectionentsize	8
	.align		4
        /*0000*/ 	.word	0x00000000
	.align		4
        /*0004*/ 	.word	0xffffffff
	.align		4
        /*0008*/ 	.word	index@(_ZN7cutlass13device_kernelINS_4gemm6kernel13GemmUniversalIN4cute5tupleIJiiiiEEENS1_10collective13CollectiveMmaINS1_34MainloopSm90TmaGmmaWarpSpecializedILi2ENS5_IJNS4_1CILi1EEESB_SB_EEENS1_32KernelTmaWarpSpecializedPingpongEEENS5_IJNSA_ILi64EEENSA_ILi128EEENSA_ILi32EEEEEENS_10tfloat32_tENS5_IJlSB_lEEESJ_SK_NS4_8TiledMMAINS4_8MMA_AtomIJNS4_4SM904GMMA30MMA_64x128x8_F32TF32TF32_SS_TNILNSO_7ScaleInE1ELSQ_1EEEEEENS4_6LayoutISC_NS5_IJNSA_ILi0EEESU_SU_EEEEENS5_IJNS4_10UnderscoreESX_SX_EEEEENS4_13SM90_TMA_LOADENS4_14ComposedLayoutINS4_7SwizzleILi3ELi4ELi3EEENS4_18smem_ptr_flag_bitsILi32EEENST_INS5_IJNSA_ILi8EEESH_EEENS5_IJSH_SB_EEEEEEEvNS4_8identityES10_S1A_vS1B_EENS_8epilogue10collective6detail29Sm90TmaWarpSpecializedAdapterINS1E_15DefaultEpilogueISJ_SK_SK_NS1D_6thread17LinearCombinationISJ_Li1EffLNS1I_9ScaleType4KindE0ELNS_15FloatRoundStyleE2ESJ_EENS1_15EpilogueDefaultEEEEEvvEEEEvNT_6ParamsE)
	.align		4
        /*000c*/ 	.word	index@(__assertfail)
	.align		4
        /*0010*/ 	.word	0x00000000
	.align		4
        /*0014*/ 	.word	0xfffffffe
	.align		4
        /*0018*/ 	.word	0x00000000
	.align		4
        /*001c*/ 	.word	0xfffffffd
	.align		4
        /*0020*/ 	.word	0x00000000
	.align		4
        /*0024*/ 	.word	0xfffffffc


//--------------------- .nv.constant4             --------------------------
	.section	.nv.constant4,"a",@progbits
	.align	8
	.align		8
.nv.constant4:
        /*0000*/ 	.dword	__assertfail
	.align		8
        /*0008*/ 	.dword	__unnamed_1
	.align		8
        /*0010*/ 	.dword	_ZN40_INTERNAL_1704a09d_4_k_cu_a90d7623_203734cuda3std3__45__cpo5beginE
	.align		8
        /*0018*/ 	.dword	_ZN40_INTERNAL_1704a09d_4_k_cu_a90d7623_203734cuda3std3__45__cpo3endE
	.align		8
        /*0020*/ 	.dword	_ZN40_INTERNAL_1704a09d_4_k_cu_a90d7623_203734cuda3std3__45__cpo6cbeginE
	.align		8
        /*0028*/ 	.dword	_ZN40_INTERNAL_1704a09d_4_k_cu_a90d7623_203734cuda3std3__45__cpo4cendE
	.align		8
        /*0030*/ 	.dword	_ZN40_INTERNAL_1704a09d_4_k_cu_a90d7623_203734cuda3std3__442_GLOBAL__N__1704a09d_4_k_cu_a90d7623_203736ignoreE
	.align		8
        /*0038*/ 	.dword	_ZN40_INTERNAL_1704a09d_4_k_cu_a90d7623_203734cuda3std3__419piecewise_constructE
	.align		8
        /*0040*/ 	.dword	_ZN40_INTERNAL_1704a09d_4_k_cu_a90d7623_203734cuda3std3__48in_placeE
	.align		8
        /*0048*/ 	.dword	_ZN40_INTERNAL_1704a09d_4_k_cu_a90d7623_203734cuda3std6ranges3__45__cpo4swapE
	.align		8
        /*0050*/ 	.dword	_ZN40_INTERNAL_1704a09d_4_k_cu_a90d7623_203734cuda3std6ranges3__45__cpo9iter_moveE
	.align		8
        /*0058*/ 	.dword	_ZN40_INTERNAL_1704a09d_4_k_cu_a90d7623_203734cute7productE
	.align		8
        /*0060*/ 	.dword	_ZN40_INTERNAL_1704a09d_4_k_cu_a90d7623_203734cute1_E
	.align		8
        /*0068*/ 	.dword	$str$22
	.align		8
        /*0070*/ 	.dword	$str$23


//--------------------- .text._ZN7cutlass13device_kernelINS_4gemm6kernel13GemmUniversalIN4cute5tupleIJiiiiEEENS1_10collective13CollectiveMmaINS1_34MainloopSm90TmaGmmaWarpSpecializedILi2ENS5_IJNS4_1CILi1EEESB_SB_EEENS1_32KernelTmaWarpSpecializedPingpongEEENS5_IJNSA_ILi64EEENSA_ILi128EEENSA_ILi32EEEEEENS_10tfloat32_tENS5_IJlSB_lEEESJ_SK_NS4_8TiledMMAINS4_8MMA_AtomIJNS4_4SM904GMMA30MMA_64x128x8_F32TF32TF32_SS_TNILNSO_7ScaleInE1ELSQ_1EEEEEENS4_6LayoutISC_NS5_IJNSA_ILi0EEESU_SU_EEEEENS5_IJNS4_10UnderscoreESX_SX_EEEEENS4_13SM90_TMA_LOADENS4_14ComposedLayoutINS4_7SwizzleILi3ELi4ELi3EEENS4_18smem_ptr_flag_bitsILi32EEENST_INS5_IJNSA_ILi8EEESH_EEENS5_IJSH_SB_EEEEEEEvNS4_8identityES10_S1A_vS1B_EENS_8epilogue10collective6detail29Sm90TmaWarpSpecializedAdapterINS1E_15DefaultEpilogueISJ_SK_SK_NS1D_6thread17LinearCombinationISJ_Li1EffLNS1I_9ScaleType4KindE0ELNS_15FloatRoundStyleE2ESJ_EENS1_15EpilogueDefaultEEEEEvvEEEEvNT_6ParamsE --------------------------
	.section	.text._ZN7cutlass13device_kernelINS_4gemm6kernel13GemmUniversalIN4cute5tupleIJiiiiEEENS1_10collective13CollectiveMmaINS1_34MainloopSm90TmaGmmaWarpSpecializedILi2ENS5_IJNS4_1CILi1EEESB_SB_EEENS1_32KernelTmaWarpSpecializedPingpongEEENS5_IJNSA_ILi64EEENSA_ILi128EEENSA_ILi32EEEEEENS_10tfloat32_tENS5_IJlSB_lEEESJ_SK_NS4_8TiledMMAINS4_8MMA_AtomIJNS4_4SM904GMMA30MMA_64x128x8_F32TF32TF32_SS_TNILNSO_7ScaleInE1ELSQ_1EEEEEENS4_6LayoutISC_NS5_IJNSA_ILi0EEESU_SU_EEEEENS5_IJNS4_10UnderscoreESX_SX_EEEEENS4_13SM90_TMA_LOADENS4_14ComposedLayoutINS4_7SwizzleILi3ELi4ELi3EEENS4_18smem_ptr_flag_bitsILi32EEENST_INS5_IJNSA_ILi8EEESH_EEENS5_IJSH_SB_EEEEEEEvNS4_8identityES10_S1A_vS1B_EENS_8epilogue10collective6detail29Sm90TmaWarpSpecializedAdapterINS1E_15DefaultEpilogueISJ_SK_SK_NS1D_6thread17LinearCombinationISJ_Li1EffLNS1I_9ScaleType4KindE0ELNS_15FloatRoundStyleE2ESJ_EENS1_15EpilogueDefaultEEEEEvvEEEEvNT_6ParamsE,"ax",@progbits
	.align	128
.text._ZN7cutlass13device_kernelINS_4gemm6kernel13GemmUniversalIN4cute5tupleIJiiiiEEENS1_10collective13CollectiveMmaINS1_34MainloopSm90TmaGmmaWarpSpecializedILi2ENS5_IJNS4_1CILi1EEESB_SB_EEENS1_32KernelTmaWarpSpecializedPingpongEEENS5_IJNSA_ILi64EEENSA_ILi128EEENSA_ILi32EEEEEENS_10tfloat32_tENS5_IJlSB_lEEESJ_SK_NS4_8TiledMMAINS4_8MMA_AtomIJNS4_4SM904GMMA30MMA_64x128x8_F32TF32TF32_SS_TNILNSO_7ScaleInE1ELSQ_1EEEEEENS4_6LayoutISC_NS5_IJNSA_ILi0EEESU_SU_EEEEENS5_IJNS4_10UnderscoreESX_SX_EEEEENS4_13SM90_TMA_LOADENS4_14ComposedLayoutINS4_7SwizzleILi3ELi4ELi3EEENS4_18smem_ptr_flag_bitsILi32EEENST_INS5_IJNSA_ILi8EEESH_EEENS5_IJSH_SB_EEEEEEEvNS4_8identityES10_S1A_vS1B_EENS_8epilogue10collective6detail29Sm90TmaWarpSpecializedAdapterINS1E_15DefaultEpilogueISJ_SK_SK_NS1D_6thread17LinearCombinationISJ_Li1EffLNS1I_9ScaleType4KindE0ELNS_15FloatRoundStyleE2ESJ_EENS1_15EpilogueDefaultEEEEEvvEEEEvNT_6ParamsE:
        .type           _ZN7cutlass13device_kernelINS_4gemm6kernel13GemmUniversalIN4cute5tupleIJiiiiEEENS1_10collective13CollectiveMmaINS1_34MainloopSm90TmaGmmaWarpSpecializedILi2ENS5_IJNS4_1CILi1EEESB_SB_EEENS1_32KernelTmaWarpSpecializedPingpongEEENS5_IJNSA_ILi64EEENSA_ILi128EEENSA_ILi32EEEEEENS_10tfloat32_tENS5_IJlSB_lEEESJ_SK_NS4_8TiledMMAINS4_8MMA_AtomIJNS4_4SM904GMMA30MMA_64x128x8_F32TF32TF32_SS_TNILNSO_7ScaleInE1ELSQ_1EEEEEENS4_6LayoutISC_NS5_IJNSA_ILi0EEESU_SU_EEEEENS5_IJNS4_10UnderscoreESX_SX_EEEEENS4_13SM90_TMA_LOADENS4_14ComposedLayoutINS4_7SwizzleILi3ELi4ELi3EEENS4_18smem_ptr_flag_bitsILi32EEENST_INS5_IJNSA_ILi8EEESH_EEENS5_IJSH_SB_EEEEEEEvNS4_8identityES10_S1A_vS1B_EENS_8epilogue10collective6detail29Sm90TmaWarpSpecializedAdapterINS1E_15DefaultEpilogueISJ_SK_SK_NS1D_6thread17LinearCombinationISJ_Li1EffLNS1I_9ScaleType4KindE0ELNS_15FloatRoundStyleE2ESJ_EENS1_15EpilogueDefaultEEEEEvvEEEEvNT_6ParamsE,@function
        .size           _ZN7cutlass13device_kernelINS_4gemm6kernel13GemmUniversalIN4cute5tupleIJiiiiEEENS1_10collective13CollectiveMmaINS1_34MainloopSm90TmaGmmaWarpSpecializedILi2ENS5_IJNS4_1CILi1EEESB_SB_EEENS1_32KernelTmaWarpSpecializedPingpongEEENS5_IJNSA_ILi64EEENSA_ILi128EEENSA_ILi32EEEEEENS_10tfloat32_tENS5_IJlSB_lEEESJ_SK_NS4_8TiledMMAINS4_8MMA_AtomIJNS4_4SM904GMMA30MMA_64x128x8_F32TF32TF32_SS_TNILNSO_7ScaleInE1ELSQ_1EEEEEENS4_6LayoutISC_NS5_IJNSA_ILi0EEESU_SU_EEEEENS5_IJNS4_10UnderscoreESX_SX_EEEEENS4_13SM90_TMA_LOADENS4_14ComposedLayoutINS4_7SwizzleILi3ELi4ELi3EEENS4_18smem_ptr_flag_bitsILi32EEENST_INS5_IJNSA_ILi8EEESH_EEENS5_IJSH_SB_EEEEEEEvNS4_8identityES10_S1A_vS1B_EENS_8epilogue10collective6detail29Sm90TmaWarpSpecializedAdapterINS1E_15DefaultEpilogueISJ_SK_SK_NS1D_6thread17LinearCombinationISJ_Li1EffLNS1I_9ScaleType4KindE0ELNS_15FloatRoundStyleE2ESJ_EENS1_15EpilogueDefaultEEEEEvvEEEEvNT_6ParamsE,(.L_x_192 - _ZN7cutlass13device_kernelINS_4gemm6kernel13GemmUniversalIN4cute5tupleIJiiiiEEENS1_10collective13CollectiveMmaINS1_34MainloopSm90TmaGmmaWarpSpecializedILi2ENS5_IJNS4_1CILi1EEESB_SB_EEENS1_32KernelTmaWarpSpecializedPingpongEEENS5_IJNSA_ILi64EEENSA_ILi128EEENSA_ILi32EEEEEENS_10tfloat32_tENS5_IJlSB_lEEESJ_SK_NS4_8TiledMMAINS4_8MMA_AtomIJNS4_4SM904GMMA30MMA_64x128x8_F32TF32TF32_SS_TNILNSO_7ScaleInE1ELSQ_1EEEEEENS4_6LayoutISC_NS5_IJNSA_ILi0EEESU_SU_EEEEENS5_IJNS4_10UnderscoreESX_SX_EEEEENS4_13SM90_TMA_LOADENS4_14ComposedLayoutINS4_7SwizzleILi3ELi4ELi3EEENS4_18smem_ptr_flag_bitsILi32EEENST_INS5_IJNSA_ILi8EEESH_EEENS5_IJSH_SB_EEEEEEEvNS4_8identityES10_S1A_vS1B_EENS_8epilogue10collective6detail29Sm90TmaWarpSpecializedAdapterINS1E_15DefaultEpilogueISJ_SK_SK_NS1D_6thread17LinearCombinationISJ_Li1EffLNS1I_9ScaleType4KindE0ELNS_15FloatRoundStyleE2ESJ_EENS1_15EpilogueDefaultEEEEEvvEEEEvNT_6ParamsE)
        .other          _ZN7cutlass13device_kernelINS_4gemm6kernel13GemmUniversalIN4cute5tupleIJiiiiEEENS1_10collective13CollectiveMmaINS1_34MainloopSm90TmaGmmaWarpSpecializedILi2ENS5_IJNS4_1CILi1EEESB_SB_EEENS1_32KernelTmaWarpSpecializedPingpongEEENS5_IJNSA_ILi64EEENSA_ILi128EEENSA_ILi32EEEEEENS_10tfloat32_tENS5_IJlSB_lEEESJ_SK_NS4_8TiledMMAINS4_8MMA_AtomIJNS4_4SM904GMMA30MMA_64x128x8_F32TF32TF32_SS_TNILNSO_7ScaleInE1ELSQ_1EEEEEENS4_6LayoutISC_NS5_IJNSA_ILi0EEESU_SU_EEEEENS5_IJNS4_10UnderscoreESX_SX_EEEEENS4_13SM90_TMA_LOADENS4_14ComposedLayoutINS4_7SwizzleILi3ELi4ELi3EEENS4_18smem_ptr_flag_bitsILi32EEENST_INS5_IJNSA_ILi8EEESH_EEENS5_IJSH_SB_EEEEEEEvNS4_8identityES10_S1A_vS1B_EENS_8epilogue10collective6detail29Sm90TmaWarpSpecializedAdapterINS1E_15DefaultEpilogueISJ_SK_SK_NS1D_6thread17LinearCombinationISJ_Li1EffLNS1I_9ScaleType4KindE0ELNS_15FloatRoundStyleE2ESJ_EENS1_15EpilogueDefaultEEEEEvvEEEEvNT_6ParamsE,@"STO_CUDA_ENTRY STV_DEFAULT"
_ZN7cutlass13device_kernelINS_4gemm6kernel13GemmUniversalIN4cute5tupleIJiiiiEEENS1_10collective13CollectiveMmaINS1_34MainloopSm90TmaGmmaWarpSpecializedILi2ENS5_IJNS4_1CILi1EEESB_SB_EEENS1_32KernelTmaWarpSpecializedPingpongEEENS5_IJNSA_ILi64EEENSA_ILi128EEENSA_ILi32EEEEEENS_10tfloat32_tENS5_IJlSB_lEEESJ_SK_NS4_8TiledMMAINS4_8MMA_AtomIJNS4_4SM904GMMA30MMA_64x128x8_F32TF32TF32_SS_TNILNSO_7ScaleInE1ELSQ_1EEEEEENS4_6LayoutISC_NS5_IJNSA_ILi0EEESU_SU_EEEEENS5_IJNS4_10UnderscoreESX_SX_EEEEENS4_13SM90_TMA_LOADENS4_14ComposedLayoutINS4_7SwizzleILi3ELi4ELi3EEENS4_18smem_ptr_flag_bitsILi32EEENST_INS5_IJNSA_ILi8EEESH_EEENS5_IJSH_SB_EEEEEEEvNS4_8identityES10_S1A_vS1B_EENS_8epilogue10collective6detail29Sm90TmaWarpSpecializedAdapterINS1E_15DefaultEpilogueISJ_SK_SK_NS1D_6thread17LinearCombinationISJ_Li1EffLNS1I_9ScaleType4KindE0ELNS_15FloatRoundStyleE2ESJ_EENS1_15EpilogueDefaultEEEEEvvEEEEvNT_6ParamsE:
[----:B------:R-:W0:Y:S01]  /*0000*/  LDC R1, c[0x0][0x28] ;  /* 0x00000a00ff017b82 */ /* 0x000e220000000800 */
[----:B------:R-:W1:Y:S01]  /*0010*/  S2R R4, SR_TID.X ;  /* 0x0000000000047919 */ /* 0x000e620000002100 */
[----:B------:R-:W-:Y:S01]  /*0020*/  ELECT P0, URZ, PT ;  /* 0x00000000003f782f */ /* 0x000fe20003800000 */
[----:B------:R-:W-:Y:S01]  /*0030*/  BSSY B0, `(.L_x_0) ;  /* 0x0000014000007945 */ /* 0x000fe20003800000 */
[----:B-1----:R-:W-:-:S05]  /*0040*/  SHF.R.U32.HI R0, RZ, 0x5, R4 ;  /* 0x00000005ff007819 */ /* 0x002fca0000011604 */
[----:B------:R-:W1:Y:S02]  /*0050*/  SHFL.IDX PT, R2, R0, RZ, 0x1f ;  /* 0x00001fff00027589 */ /* 0x000e6400000e0000 */
[----:B-1----:R-:W-:Y:S02]  /*0060*/  R2UR UR8, R2 ;  /* 0x00000000020872ca */ /* 0x002fe400000e0000 */
[----:B------:R-:W-:-:S05]  /*0070*/  SHF.R.U32.HI R2, RZ, 0x7, R4 ;  /* 0x00000007ff027819 */ /* 0x000fca0000011604 */
[----:B------:R1:W2:Y:S06]  /*0080*/  SHFL.IDX PT, R3, R2, RZ, 0x1f ;  /* 0x00001fff02037589 */ /* 0x0002ac00000e0000 */
[----:B------:R-:W-:Y:S02]  /*0090*/  USHF.R.S32.HI UR4, URZ, 0x1f, UR8 ;  /* 0x0000001f3f047899 */ /* 0x000fe40008011408 */
[----:B------:R-:W-:Y:S02]  /*00a0*/  ISETP.NE.OR P0, PT, RZ, UR8, !P0 ;  /* 0x00000008ff007c0c */ /* 0x000fe4000c705670 */
[----:B------:R-:W-:-:S04]  /*00b0*/  ULEA.HI UR4, UR4, UR8, URZ, 0x2 ;  /* 0x0000000804047291 */ /* 0x000fc8000f8f103f */
[----:B------:R-:W-:-:S04]  /*00c0*/  ULOP3.LUT UR4, UR4, 0xfffffffc, URZ, 0xc0, !UPT ;  /* 0xfffffffc04047892 */ /* 0x000fc8000f8ec03f */
[----:B------:R-:W-:-:S03]  /*00d0*/  UIADD3 UR8, UR8, -UR4, URZ ;  /* 0x8000000408087290 */ /* 0x000fc6000fffe03f */
[----:B01----:R-:W-:Y:S09]  /*00e0*/  @P0 BRA `(.L_x_1) ;  /* 0x0000000000200947 */ /* 0x003ff20003800000 */
[----:B------:R-:W-:Y:S02]  /*00f0*/  ULDC.64 UR4, c[0x0][0x198] ;  /* 0x0000660000047ab9 */ /* 0x000fe40000000a00 */
[----:B------:R-:W-:Y:S02]  /*0100*/  UIADD3 UR6, UP0, UR4, 0xf0, URZ ;  /* 0x000000f004067890 */ /* 0x000fe4000ff1e03f */
[----:B------:R-:W-:Y:S02]  /*0110*/  UIADD3 UR4, UP1, UR4, 0x1f0, URZ ;  /* 0x000001f004047890 */ /* 0x000fe4000ff3e03f */
[----:B------:R-:W-:Y:S02]  /*0120*/  UIADD3.X UR7, URZ, UR5, URZ, UP0, !UPT ;  /* 0x000000053f077290 */ /* 0x000fe400087fe43f */
[----:B------:R-:W-:-:S07]  /*0130*/  UIADD3.X UR5, URZ, UR5, URZ, UP1, !UPT ;  /* 0x000000053f057290 */ /* 0x000fce0008ffe43f */
[----:B------:R0:W-:Y:S02]  /*0140*/  UTMACCTL.PF [UR6] ;  /* 0x00000000060079b9 */ /* 0x0001e40008040000 */
[----:B------:R0:W-:Y:S02]  /*0150*/  UTMACCTL.PF [UR4] ;  /* 0x00000000040079b9 */ /* 0x0001e40008040000 */
[----:B0-----:R-:W-:Y:S01]  /*0160*/  NOP ;  /* 0x0000000000007918 */ /* 0x001fe20000000000 */
.L_x_1:
[----:B------:R-:W-:Y:S05]  /*0170*/  BSYNC B0 ;  /* 0x0000000000007941 */ /* 0x000fea0003800000 */
.L_x_0:
[----:B------:R-:W0:Y:S01]  /*0180*/  SHFL.IDX PT, R5, R0, RZ, 0x1f ;  /* 0x00001fff00057589 */ /* 0x000e2200000e0000 */
[----:B--2---:R-:W-:Y:S01]  /*0190*/  R2UR UR15, R3 ;  /* 0x00000000030f72ca */ /* 0x004fe200000e0000 */
[----:B------:R-:W-:-:S04]  /*01a0*/  UISETP.NE.AND UP0, UPT, UR8, 0x3, UPT ;  /* 0x000000030800788c */ /* 0x000fc8000bf05270 */
[----:B------:R-:W-:-:S08]  /*01b0*/  UISETP.EQ.OR UP0, UPT, UR8, URZ, !UP0 ;  /* 0x0000003f0800728c */ /* 0x000fd0000c702670 */
[----:B------:R-:W-:Y:S02]  /*01c0*/  UIADD3 UR18, UR15, -0x1, URZ ;  /* 0xffffffff0f127890 */ /* 0x000fe4000fffe03f */
[----:B------:R-:W-:Y:S02]  /*01d0*/  UISETP.EQ.AND UP0, UPT, UR15, URZ, UP0 ;  /* 0x0000003f0f00728c */ /* 0x000fe40008702270 */
[----:B------:R-:W-:Y:S02]  /*01e0*/  UISETP.GE.U32.AND UP1, UPT, UR18, 0x2, UPT ;  /* 0x000000021200788c */ /* 0x000fe4000bf26070 */
[----:B------:R-:W-:Y:S01]  /*01f0*/  USEL UR36, URZ, 0x1, !UP0 ;  /* 0x000000013f247887 */ /* 0x000fe2000c000000 */
[----:B0-----:R-:W-:-:S03]  /*0200*/  ISETP.NE.AND P0, PT, R5, RZ, PT ;  /* 0x000000ff0500720c */ /* 0x001fc60003f05270 */
[----:B------:R-:W-:-:S10]  /*0210*/  USEL UR36, UR36, 0x2, UP1 ;  /* 0x0000000224247887 */ /* 0x000fd40008800000 */
[----:B------:R-:W-:Y:S05]  /*0220*/  @P0 BRA `(.L_x_2) ;  /* 0x0000000000480947 */ /* 0x000fea0003800000 */
[----:B------:R-:W0:Y:S01]  /*0230*/  S2UR UR9, SR_CgaCtaId ;  /* 0x00000000000979c3 */ /* 0x000e220000008800 */
[----:B------:R-:W-:Y:S01]  /*0240*/  UMOV UR4, 0x400 ;  /* 0x0000040000047882 */ /* 0x000fe20000000000 */
[----:B------:R-:W-:Y:S01]  /*0250*/  UMOV UR5, 0x1 ;  /* 0x0000000100057882 */ /* 0x000fe20000000000 */
[----:B------:R-:W-:Y:S01]  /*0260*/  UMOV UR6, 0x80 ;  /* 0x0000008000067882 */ /* 0x000fe20000000000 */
[----:B------:R-:W-:Y:S01]  /*0270*/  ELECT P0, URZ, PT ;  /* 0x00000000003f782f */ /* 0x000fe20003800000 */
[----:B------:R-:W-:-:S04]  /*0280*/  UIADD3 UR6, -UR6, 0x100000, URZ ;  /* 0x0010000006067890 */ /* 0x000fc8000fffe13f */
[----:B------:R-:W-:Y:S02]  /*0290*/  USHF.L.U32 UR7, UR6, 0xb, URZ ;  /* 0x0000000b06077899 */ /* 0x000fe4000800063f */
[----:B------:R-:W-:Y:S02]  /*02a0*/  USHF.L.U32 UR6, UR6, 0x1, URZ ;  /* 0x0000000106067899 */ /* 0x000fe4000800063f */
[----:B0-----:R-:W-:Y:S02]  /*02b0*/  ULEA UR9, UR9, UR4, 0x18 ;  /* 0x0000000409097291 */ /* 0x001fe4000f8ec03f */
[----:B------:R-:W-:-:S04]  /*02c0*/  UIADD3 UR4, -UR5, 0x100000, URZ ;  /* 0x0010000005047890 */ /* 0x000fc8000fffe13f */
[----:B------:R-:W-:Y:S02]  /*02d0*/  USHF.L.U32 UR5, UR4, 0xb, URZ ;  /* 0x0000000b04057899 */ /* 0x000fe4000800063f */
[----:B------:R-:W-:Y:S01]  /*02e0*/  USHF.L.U32 UR4, UR4, 0x1, URZ ;  /* 0x0000000104047899 */ /* 0x000fe2000800063f */
[----:B------:R-:W0:Y:S11]  /*02f0*/  FENCE.VIEW.ASYNC.S ;  /* 0x00000000000073c6 */ /* 0x000e360000000000 */
[----:B0-----:R0:W1:Y:S01]  /*0300*/  SYNCS.EXCH.64 URZ, [UR9], UR4 ;  /* 0x00000004093f75b2 */ /* 0x0010620008000100 */
[----:B------:R0:W2:Y:S01]  /*0310*/  SYNCS.EXCH.64 URZ, [UR9+0x10], UR6 ;  /* 0x00001006093f75b2 */ /* 0x0000a20008000100 */
[----:B------:R0:W3:Y:S01]  /*0320*/  SYNCS.EXCH.64 URZ, [UR9+0x8], UR4 ;  /* 0x00000804093f75b2 */ /* 0x0000e20008000100 */
[----:B------:R0:W4:Y:S01]  /*0330*/  SYNCS.EXCH.64 URZ, [UR9+0x18], UR6 ;  /* 0x00001806093f75b2 */ /* 0x0001220008000100 */
[----:B------:R-:W-:Y:S01]  /*0340*/  NOP ;  /* 0x0000000000007918 */ /* 0x000fe20000000000 */
.L_x_2:
[----:B------:R-:W5:Y:S01]  /*0350*/  SHFL.IDX PT, R5, R0, RZ, 0x1f ;  /* 0x00001fff00057589 */ /* 0x000f6200000e0000 */
[----:B------:R-:W-:Y:S01]  /*0360*/  ELECT P0, URZ, PT ;  /* 0x00000000003f782f */ /* 0x000fe20003800000 */
[----:B------:R-:W-:Y:S01]  /*0370*/  NOP ;  /* 0x0000000000007918 */ /* 0x000fe20000000000 */
[----:B------:R-:W-:Y:S01]  /*0380*/  ELECT P1, URZ, PT ;  /* 0x00000000003f782f */ /* 0x000fe20003820000 */
[----:B------:R-:W1:Y:S01]  /*0390*/  SHFL.IDX PT, R3, R0, RZ, 0x1f ;  /* 0x00001fff00037589 */ /* 0x000e6200000e0000 */
[----:B0-----:R-:W-:Y:S01]  /*03a0*/  UMOV UR4, 0x20 ;  /* 0x0000002000047882 */ /* 0x001fe20000000000 */
[----:B------:R-:W-:Y:S01]  /*03b0*/  UMOV UR12, 0x80 ;  /* 0x00000080000c7882 */ /* 0x000fe20000000000 */
[----:B------:R-:W-:Y:S01]  /*03c0*/  NOP ;  /* 0x0000000000007918 */ /* 0x000fe20000000000 */
[----:B------:R0:W0:Y:S01]  /*03d0*/  SHFL.IDX PT, R95, R2, RZ, 0x1f ;  /* 0x00001fff025f7589 */ /* 0x00002200000e0000 */
[----:B------:R-:W-:Y:S01]  /*03e0*/  ULDC.64 UR54, c[0x0][0x208] ;  /* 0x0000820000367ab9 */ /* 0x000fe20000000a00 */
[----:B-----5:R-:W-:-:S02]  /*03f0*/  ISETP.NE.OR P0, PT, R5, RZ, !P0 ;  /* 0x000000ff0500720c */ /* 0x020fc40004705670 */
[----:B-1----:R-:W-:Y:S02]  /*0400*/  ISETP.NE.OR P1, PT, R3, RZ, !P1 ;  /* 0x000000ff0300720c */ /* 0x002fe40004f25670 */
[----:B------:R-:W-:-:S04]  /*0410*/  SHF.R.S32.HI R3, RZ, 0x1f, R4 ;  /* 0x0000001fff037819 */ /* 0x000fc80000011404 */
[----:B------:R-:W-:-:S05]  /*0420*/  LEA.HI R3, R3, R4, RZ, 0x7 ;  /* 0x0000000403037211 */ /* 0x000fca00078f38ff */
[----:B------:R-:W-:Y:S01]  /*0430*/  VOTEU.ALL UP0, P0 ;  /* 0x00000000003f7886 */ /* 0x000fe20000000000 */
[----:B------:R-:W-:Y:S01]  /*0440*/  LOP3.LUT R3, R3, 0xffffff80, RZ, 0xc0, !PT ;  /* 0xffffff8003037812 */ /* 0x000fe200078ec0ff */
[----:B------:R-:W-:-:S03]  /*0450*/  VOTEU.ALL UP1, P1 ;  /* 0x00000000003f7886 */ /* 0x000fc60000820000 */
[----:B------:R-:W1:Y:S01]  /*0460*/  @!UP0 S2UR UR7, SR_CgaCtaId ;  /* 0x00000000000789c3 */ /* 0x000e620000008800 */
[----:B------:R-:W-:Y:S01]  /*0470*/  @!UP0 UMOV UR6, 0x400 ;  /* 0x0000040000068882 */ /* 0x000fe20000000000 */
[----:B------:R-:W-:-:S04]  /*0480*/  @!UP0 UIADD3 UR4, -UR4, 0x100000, URZ ;  /* 0x0010000004048890 */ /* 0x000fc8000fffe13f */
[----:B------:R-:W-:Y:S02]  /*0490*/  @!UP0 USHF.L.U32 UR5, UR4, 0xb, URZ ;  /* 0x0000000b04058899 */ /* 0x000fe4000800063f */
[----:B------:R-:W-:Y:S01]  /*04a0*/  @!UP0 USHF.L.U32 UR4, UR4, 0x1, URZ ;  /* 0x0000000104048899 */ /* 0x000fe2000800063f */
[----:B------:R-:W-:Y:S01]  /*04b0*/  IMAD.IADD R3, R4, 0x1, -R3 ;  /* 0x0000000104037824 */ /* 0x000fe200078e0a03 */
[----:B------:R-:W-:Y:S01]  /*04c0*/  @!UP1 UMOV UR10, 0x400 ;  /* 0x00000400000a9882 */ /* 0x000fe20000000000 */
[----:B------:R-:W-:Y:S01]  /*04d0*/  VOTEU.ALL UP2, P1 ;  /* 0x00000000003f7886 */ /* 0x000fe20000840000 */
[----:B------:R-:W-:Y:S01]  /*04e0*/  VOTEU.ALL UP3, P1 ;  /* 0x00000000003f7886 */ /* 0x000fe20000860000 */
[----:B------:R-:W-:Y:S01]  /*04f0*/  VOTEU.ALL UP4, P1 ;  /* 0x00000000003f7886 */ /* 0x000fe20000880000 */
[----:B------:R-:W5:Y:S01]  /*0500*/  @!UP1 S2UR UR11, SR_CgaCtaId ;  /* 0x00000000000b99c3 */ /* 0x000f620000008800 */
[----:B------:R-:W-:Y:S01]  /*0510*/  VOTEU.ALL UP5, P1 ;  /* 0x00000000003f7886 */ /* 0x000fe200008a0000 */
[----:B------:R-:W-:Y:S01]  /*0520*/  ISETP.NE.AND P1, PT, RZ, UR15, PT ;  /* 0x0000000fff007c0c */ /* 0x000fe2000bf25270 */
[----:B-1----:R-:W-:-:S02]  /*0530*/  @!UP0 ULEA UR9, UR7, UR6, 0x18 ;  /* 0x0000000607098291 */ /* 0x002fc4000f8ec03f */
[----:B------:R-:W-:-:S04]  /*0540*/  @!UP1 UIADD3 UR6, -UR12, 0x100000, URZ ;  /* 0x001000000c069890 */ /* 0x000fc8000fffe13f */
[----:B------:R-:W-:Y:S02]  /*0550*/  @!UP1 USHF.L.U32 UR7, UR6, 0xb, URZ ;  /* 0x0000000b06079899 */ /* 0x000fe4000800063f */
[----:B------:R-:W-:Y:S01]  /*0560*/  @!UP1 USHF.L.U32 UR6, UR6, 0x1, URZ ;  /* 0x0000000106069899 */ /* 0x000fe2000800063f */
[----:B------:R-:W-:Y:S01]  /*0570*/  VOTEU.ALL UP0, P0 ;  /* 0x00000000003f7886 */ /* 0x000fe20000000000 */
[----:B-----5:R-:W-:Y:S01]  /*0580*/  @!UP1 ULEA UR10, UR11, UR10, 0x18 ;  /* 0x0000000a0b0a9291 */ /* 0x020fe2000f8ec03f */
[----:B------:R-:W-:Y:S01]  /*0590*/  VOTEU.ALL UP1, P0 ;  /* 0x00000000003f7886 */ /* 0x000fe20000020000 */
[----:B------:R-:W1:Y:S02]  /*05a0*/  FENCE.VIEW.ASYNC.S ;  /* 0x00000000000073c6 */ /* 0x000e640000000000 */
[----:B-1----:R-:W2:Y:S02]  /*05b0*/  @!UP0 SYNCS.EXCH.64 URZ, [UR9+0x50], UR4 ;  /* 0x00005004093f85b2 */ /* 0x002ea40008000100 */
[----:B------:R1:W2:Y:S01]  /*05c0*/  @!UP1 SYNCS.EXCH.64 URZ, [UR9+0x58], UR4 ;  /* 0x00005804093f95b2 */ /* 0x0002a20008000100 */
[----:B------:R-:W-:Y:S01]  /*05d0*/  NOP ;  /* 0x0000000000007918 */ /* 0x000fe20000000000 */
[----:B-1----:R-:W-:-:S02]  /*05e0*/  ULDC.64 UR4, c[0x0][0x598] ;  /* 0x0001660000047ab9 */ /* 0x002fc40000000a00 */
[----:B------:R-:W-:Y:S02]  /*05f0*/  ISETP.NE.U32.AND P0, PT, RZ, UR4, PT ;  /* 0x00000004ff007c0c */ /* 0x000fe4000bf05070 */
[----:B------:R1:W2:Y:S02]  /*0600*/  @!UP2 SYNCS.EXCH.64 URZ, [UR10+0x30], UR6 ;  /* 0x000030060a3fa5b2 */ /* 0x0002a40008000100 */
[----:B------:R-:W-:Y:S01]  /*0610*/  ISETP.NE.AND.EX P0, PT, RZ, UR5, PT, P0 ;  /* 0x00000005ff007c0c */ /* 0x000fe2000bf05300 */
[----:B------:R1:W2:Y:S01]  /*0620*/  @!UP3 SYNCS.EXCH.64 URZ, [UR10+0x38], UR6 ;  /* 0x000038060a3fb5b2 */ /* 0x0002a20008000100 */
[----:B------:R1:W2:Y:S01]  /*0630*/  @!UP4 SYNCS.EXCH.64 URZ, [UR10+0x40], UR6 ;  /* 0x000040060a3fc5b2 */ /* 0x0002a20008000100 */
[----:B------:R1:W2:Y:S01]  /*0640*/  @!UP5 SYNCS.EXCH.64 URZ, [UR10+0x48], UR6 ;  /* 0x000048060a3fd5b2 */ /* 0x0002a20008000100 */
[----:B------:R-:W-:Y:S01]  /*0650*/  NOP ;  /* 0x0000000000007918 */ /* 0x000fe20000000000 */
[----:B--234-:R-:W-:Y:S08]  /*0660*/  BAR.SYNC.DEFER_BLOCKING 0x0 ;  /* 0x0000000000007b1d */ /* 0x01cff00000010000 */
[----:B01----:R-:W-:Y:S05]  /*0670*/  @!P0 BRA `(.L_x_3) ;  /* 0x00000000001c8947 */ /* 0x003fea0003800000 */
[----:B------:R-:W0:Y:S02]  /*0680*/  LDC.64 R6, c[0x0][0x598] ;  /* 0x00016600ff067b82 */ /* 0x000e240000000a00 */
[----:B0-----:R-:W2:Y:S02]  /*0690*/  LDG.E.64 R6, desc[UR54][R6.64] ;  /* 0x0000003606067981 */ /* 0x001ea4000c1e1b00 */
[----:B--2---:R-:W-:-:S04]  /*06a0*/  ISETP.NE.U32.AND P0, PT, R6, RZ, PT ;  /* 0x000000ff0600720c */ /* 0x004fc80003f05070 */
[----:B------:R-:W-:-:S13]  /*06b0*/  ISETP.NE.AND.EX P0, PT, R7, RZ, PT, P0 ;  /* 0x000000ff0700720c */ /* 0x000fda0003f05300 */
[----:B------:R-:W-:Y:S05]  /*06c0*/  @!P0 BRA `(.L_x_3) ;  /* 0x0000000000088947 */ /* 0x000fea0003800000 */
[----:B------:R1:W5:Y:S01]  /*06d0*/  LD.E R22, desc[UR54][R6.64] ;  /* 0x0000003606167980 */ /* 0x000362000c101900 */
[----:B------:R-:W-:Y:S05]  /*06e0*/  BRA `(.L_x_4) ;  /* 0x0000000000247947 */ /* 0x000fea0003800000 */
.L_x_3:
[----:B------:R-:W-:Y:S02]  /*06f0*/  ULDC.64 UR4, c[0x0][0x588] ;  /* 0x0001620000047ab9 */ /* 0x000fe40000000a00 */
[----:B------:R-:W-:-:S04]  /*0700*/  ISETP.NE.U32.AND P0, PT, RZ, UR4, PT ;  /* 0x00000004ff007c0c */ /* 0x000fc8000bf05070 */
[----:B------:R-:W-:-:S13]  /*0710*/  ISETP.NE.AND.EX P0, PT, RZ, UR5, PT, P0 ;  /* 0x00000005ff007c0c */ /* 0x000fda000bf05300 */
[----:B------:R-:W-:Y:S05]  /*0720*/  @!P0 BRA `(.L_x_5) ;  /* 0x00000000000c8947 */ /* 0x000fea0003800000 */
[----:B------:R-:W0:Y:S02]  /*0730*/  LDC.64 R22, c[0x0][0x588] ;  /* 0x00016200ff167b82 */ /* 0x000e240000000a00 */
[----:B0-----:R0:W5:Y:S01]  /*0740*/  LDG.E R22, desc[UR54][R22.64] ;  /* 0x0000003616167981 */ /* 0x001162000c1e1900 */
[----:B------:R-:W-:Y:S05]  /*0750*/  BRA `(.L_x_4) ;  /* 0x0000000000087947 */ /* 0x000fea0003800000 */
.L_x_5:
[----:B------:R-:W-:Y:S02]  /*0760*/  ULDC UR4, c[0x0][0x580] ;  /* 0x0001600000047ab9 */ /* 0x000fe40000000800 */
[----:B------:R-:W-:-:S07]  /*0770*/  IMAD.U32 R22, RZ, RZ, UR4 ;  /* 0x00000004ff167e24 */ /* 0x000fce000f8e00ff */
.L_x_4:
[----:B------:R-:W-:Y:S02]  /*0780*/  ULDC.64 UR4, c[0x0][0x5a0] ;  /* 0x0001680000047ab9 */ /* 0x000fe40000000a00 */
[----:B------:R-:W-:-:S04]  /*0790*/  ISETP.NE.U32.AND P0, PT, RZ, UR4, PT ;  /* 0x00000004ff007c0c */ /* 0x000fc8000bf05070 */
[----:B------:R-:W-:-:S13]  /*07a0*/  ISETP.NE.AND.EX P0, PT, RZ, UR5, PT, P0 ;  /* 0x00000005ff007c0c */ /* 0x000fda000bf05300 */
[----:B------:R-:W-:Y:S05]  /*07b0*/  @!P0 BRA `(.L_x_6) ;  /* 0x00000000001c8947 */ /* 0x000fea0003800000 */
[----:B-1----:R-:W1:Y:S02]  /*07c0*/  LDC.64 R6, c[0x0][0x5a0] ;  /* 0x00016800ff067b82 */ /* 0x002e640000000a00 */
[----:B-1----:R-:W2:Y:S02]  /*07d0*/  LDG.E.64 R6, desc[UR54][R6.64] ;  /* 0x0000003606067981 */ /* 0x002ea4000c1e1b00 */
[----:B--2---:R-:W-:-:S04]  /*07e0*/  ISETP.NE.U32.AND P0, PT, R6, RZ, PT ;  /* 0x000000ff0600720c */ /* 0x004fc80003f05070 */
[----:B------:R-:W-:-:S13]  /*07f0*/  ISETP.NE.AND.EX P0, PT, R7, RZ, PT, P0 ;  /* 0x000000ff0700720c */ /* 0x000fda0003f05300 */
[----:B------:R-:W-:Y:S05]  /*0800*/  @!P0 BRA `(.L_x_6) ;  /* 0x0000000000088947 */ /* 0x000fea0003800000 */
[----:B0-----:R2:W5:Y:S01]  /*0810*/  LD.E R23, desc[UR54][R6.64] ;  /* 0x0000003606177980 */ /* 0x001562000c101900 */
[----:B------:R-:W-:Y:S05]  /*0820*/  BRA `(.L_x_7) ;  /* 0x0000000000247947 */ /* 0x000fea0003800000 */
.L_x_6:
[----:B------:R-:W-:Y:S02]  /*0830*/  ULDC.64 UR4, c[0x0][0x590] ;  /* 0x0001640000047ab9 */ /* 0x000fe40000000a00 */
[----:B------:R-:W-:-:S04]  /*0840*/  ISETP.NE.U32.AND P0, PT, RZ, UR4, PT ;  /* 0x00000004ff007c0c */ /* 0x000fc8000bf05070 */
[----:B------:R-:W-:-:S13]  /*0850*/  ISETP.NE.AND.EX P0, PT, RZ, UR5, PT, P0 ;  /* 0x00000005ff007c0c */ /* 0x000fda000bf05300 */
[----:B------:R-:W-:Y:S05]  /*0860*/  @!P0 BRA `(.L_x_8) ;  /* 0x00000000000c8947 */ /* 0x000fea0003800000 */
[----:B-1----:R-:W0:Y:S02]  /*0870*/  LDC.64 R6, c[0x0][0x590] ;  /* 0x00016400ff067b82 */ /* 0x002e240000000a00 */
[----:B0-----:R0:W5:Y:S01]  /*0880*/  LDG.E R23, desc[UR54][R6.64] ;  /* 0x0000003606177981 */ /* 0x001162000c1e1900 */
[----:B------:R-:W-:Y:S05]  /*0890*/  BRA `(.L_x_7) ;  /* 0x0000000000087947 */ /* 0x000fea0003800000 */
.L_x_8:
[----:B------:R-:W-:Y:S02]  /*08a0*/  ULDC UR4, c[0x0][0x584] ;  /* 0x0001610000047ab9 */ /* 0x000fe40000000800 */
[----:B0-----:R-:W-:-:S07]  /*08b0*/  IMAD.U32 R23, RZ, RZ, UR4 ;  /* 0x00000004ff177e24 */ /* 0x001fce000f8e00ff */
.L_x_7:
[----:B------:R-:W3:Y:S01]  /*08c0*/  S2UR UR10, SR_CTAID.Y ;  /* 0x00000000000a79c3 */ /* 0x000ee20000002600 */
[----:B------:R-:W-:Y:S01]  /*08d0*/  ULDC UR5, c[0x0][0x65c] ;  /* 0x0001970000057ab9 */ /* 0x000fe20000000800 */
[----:B------:R-:W-:Y:S01]  /*08e0*/  UISETP.NE.AND UP0, UPT, UR15, 0x2, UPT ;  /* 0x000000020f00788c */ /* 0x000fe2000bf05270 */
[----:B------:R-:W-:Y:S01]  /*08f0*/  IMAD.MOV.U32 R18, RZ, RZ, -0x1 ;  /* 0xffffffffff127424 */ /* 0x000fe200078e00ff */
[----:B------:R-:W-:Y:S01]  /*0900*/  UISETP.NE.AND UP2, UPT, UR5, 0x1, UPT ;  /* 0x000000010500788c */ /* 0x000fe2000bf45270 */
[----:B------:R-:W-:Y:S02]  /*0910*/  IMAD.MOV.U32 R2, RZ, RZ, -0x1 ;  /* 0xffffffffff027424 */ /* 0x000fe400078e00ff */
[----:B------:R-:W-:Y:S01]  /*0920*/  IMAD.MOV.U32 R19, RZ, RZ, -0x1 ;  /* 0xffffffffff137424 */ /* 0x000fe200078e00ff */
[----:B------:R-:W4:Y:S01]  /*0930*/  S2UR UR4, SR_CTAID.X ;  /* 0x00000000000479c3 */ /* 0x000f220000002500 */
[----:B------:R-:W-:-:S06]  /*0940*/  UP2UR UR38, UPR, URZ, 0x4 ;  /* 0x000000043f267883 */ /* 0x000fcc0008000000 */
[----:B------:R-:W-:Y:S01]  /*0950*/  @UP2 ULDC UR12, c[0x0][0x10] ;  /* 0x00000400000c2ab9 */ /* 0x000fe20000000800 */
[----:B------:R-:W-:Y:S01]  /*0960*/  @UP2 UMOV UR7, URZ ;  /* 0x0000003f00072c82 */ /* 0x000fe20008000000 */
[----:B------:R-:W-:Y:S01]  /*0970*/  @UP2 UMOV UR5, URZ ;  /* 0x0000003f00052c82 */ /* 0x000fe20008000000 */
[----:B012---:R-:W0:Y:S01]  /*0980*/  LDC.64 R6, c[0x0][0x650] ;  /* 0x00019400ff067b82 */ /* 0x007e220000000a00 */
[----:B---3--:R-:W-:Y:S02]  /*0990*/  @UP2 UMOV UR9, UR10 ;  /* 0x0000000a00092c82 */ /* 0x008fe40008000000 */
[----:B------:R-:W-:Y:S01]  /*09a0*/  @UP2 UMOV UR6, UR9 ;  /* 0x0000000900062c82 */ /* 0x000fe20008000000 */
[----:B------:R-:W-:Y:S01]  /*09b0*/  @!UP2 UMOV UR9, UR10 ;  /* 0x0000000a0009ac82 */ /* 0x000fe20008000000 */
[----:B----4-:R-:W-:-:S03]  /*09c0*/  @UP2 UIMAD.WIDE.U32 UR12, UR4, UR12, UR6 ;  /* 0x0000000c040c22a5 */ /* 0x010fc6000f8e0006 */
[----:B------:R-:W-:Y:S01]  /*09d0*/  @!UP2 ULDC UR6, c[0x0][0xc] ;  /* 0x000003000006aab9 */ /* 0x000fe20000000800 */
[----:B------:R-:W-:Y:S01]  /*09e0*/  @UP2 UIADD3 UR14, UR13, UR5, URZ ;  /* 0x000000050d0e2290 */ /* 0x000fe2000fffe03f */
[----:B------:R-:W-:Y:S02]  /*09f0*/  ULDC UR10, c[0x0][0xc] ;  /* 0x00000300000a7ab9 */ /* 0x000fe40000000800 */
[----:B------:R-:W-:Y:S01]  /*0a00*/  UMOV UR5, URZ ;  /* 0x0000003f00057c82 */ /* 0x000fe20008000000 */
[----:B------:R-:W-:Y:S01]  /*0a10*/  ULDC UR11, c[0x0][0x10] ;  /* 0x00000400000b7ab9 */ /* 0x000fe20000000800 */
[----:B------:R-:W-:Y:S02]  /*0a20*/  @!UP2 UIMAD.WIDE.U32 UR6, UR6, UR9, UR4 ;  /* 0x000000090606a2a5 */ /* 0x000fe4000f8e0004 */
[----:B------:R-:W-:Y:S01]  /*0a30*/  UIMAD.WIDE.U32 UR10, UR10, UR11, URZ ;  /* 0x0000000b0a0a72a5 */ /* 0x000fe2000f8e003f */
[----:B------:R-:W-:-:S03]  /*0a40*/  ULDC UR13, c[0x0][0x14] ;  /* 0x00000500000d7ab9 */ /* 0x000fc60000000800 */
[----:B------:R-:W-:Y:S02]  /*0a50*/  UIMAD.WIDE.U32 UR52, UR10, UR13, URZ ;  /* 0x0000000d0a3472a5 */ /* 0x000fe4000f8e003f */
[----:B------:R-:W-:Y:S01]  /*0a60*/  UIMAD UR37, UR11, UR13, URZ ;  /* 0x0000000d0b2572a4 */ /* 0x000fe2000f8e023f */
[----:B------:R-:W-:Y:S01]  /*0a70*/  @!UP2 UMOV UR12, UR6 ;  /* 0x00000006000cac82 */ /* 0x000fe20008000000 */
[----:B------:R-:W-:Y:S02]  /*0a80*/  @!UP2 UMOV UR14, UR7 ;  /* 0x00000007000eac82 */ /* 0x000fe40008000000 */
[----:B------:R-:W-:Y:S02]  /*0a90*/  UIADD3 UR37, UR53, UR37, URZ ;  /* 0x0000002535257290 */ /* 0x000fe4000fffe03f */
[----:B------:R-:W-:-:S04]  /*0aa0*/  UIADD3 UR6, UP1, UR12, UR52, URZ ;  /* 0x000000340c067290 */ /* 0x000fc8000ff3e03f */
[----:B------:R-:W-:Y:S02]  /*0ab0*/  UIADD3.X UR7, UR14, UR37, URZ, UP1, !UPT ;  /* 0x000000250e077290 */ /* 0x000fe40008ffe43f */
[----:B------:R-:W-:Y:S02]  /*0ac0*/  USEL UR6, UR6, UR12, !UP0 ;  /* 0x0000000c06067287 */ /* 0x000fe4000c000000 */
[----:B------:R-:W-:-:S04]  /*0ad0*/  USEL UR7, UR7, UR14, !UP0 ;  /* 0x0000000e07077287 */ /* 0x000fc8000c000000 */
[----:B0-----:R-:W-:Y:S01]  /*0ae0*/  ISETP.LE.U32.AND P0, PT, R6, UR6, PT ;  /* 0x0000000606007c0c */ /* 0x001fe2000bf03070 */
[----:B------:R-:W-:Y:S02]  /*0af0*/  IMAD.U32 R16, RZ, RZ, UR6 ;  /* 0x00000006ff107e24 */ /* 0x000fe4000f8e00ff */
[----:B------:R-:W-:Y:S02]  /*0b00*/  IMAD.U32 R0, RZ, RZ, UR7 ;  /* 0x00000007ff007e24 */ /* 0x000fe4000f8e00ff */
[----:B------:R-:W-:-:S03]  /*0b10*/  IMAD.U32 R17, RZ, RZ, UR7 ;  /* 0x00000007ff117e24 */ /* 0x000fc6000f8e00ff */
[----:B------:R-:W-:Y:S02]  /*0b20*/  ISETP.GE.U32.AND.EX P0, PT, R0, R7, PT, P0 ;  /* 0x000000070000720c */ /* 0x000fe40003f06100 */
[----:B------:R-:W-:-:S11]  /*0b30*/  PRMT R0, RZ, 0x7610, R0 ;  /* 0x00007610ff007816 */ /* 0x000fd60000000000 */
[----:B------:R-:W-:Y:S05]  /*0b40*/  @P0 BRA `(.L_x_9) ;  /* 0x00000004008c0947 */ /* 0x000fea0003800000 */
[----:B------:R-:W-:Y:S01]  /*0b50*/  I2FP.F32.U32 R0, UR4 ;  /* 0x0000000400007c45 */ /* 0x000fe20008201000 */
[----:B------:R-:W-:Y:S01]  /*0b60*/  ULDC.64 UR16, c[0x0][0x628] ;  /* 0x00018a0000107ab9 */ /* 0x000fe20000000a00 */
[----:B------:R-:W-:Y:S01]  /*0b70*/  ULDC UR6, c[0x0][0x150] ;  /* 0x0000540000067ab9 */ /* 0x000fe20000000800 */
[----:B------:R-:W-:Y:S01]  /*0b80*/  ISETP.NE.U32.AND P0, PT, RZ, UR16, PT ;  /* 0x00000010ff007c0c */ /* 0x000fe2000bf05070 */
[----:B------:R-:W-:Y:S01]  /*0b90*/  ULDC UR15, c[0x0][0x630] ;  /* 0x00018c00000f7ab9 */ /* 0x000fe20000000800 */
[----:B------:R-:W-:Y:S01]  /*0ba0*/  FMUL R0, R0, UR6 ;  /* 0x0000000600007c20 */ /* 0x000fe20008400000 */
[----:B------:R-:W-:Y:S01]  /*0bb0*/  R2UR UR19, R16 ;  /* 0x00000000101372ca */ /* 0x000fe200000e0000 */
[----:B------:R-:W-:Y:S01]  /*0bc0*/  ULDC UR21, c[0x0][0x154] ;  /* 0x0000550000157ab9 */ /* 0x000fe20000000800 */
[----:B------:R-:W-:Y:S01]  /*0bd0*/  ISETP.NE.AND.EX P0, PT, RZ, UR17, PT, P0 ;  /* 0x00000011ff007c0c */ /* 0x000fe2000bf05300 */
[----:B------:R0:W1:Y:S01]  /*0be0*/  F2I.U32.TRUNC.NTZ R2, R0 ;  /* 0x0000000000027305 */ /* 0x000062000020f000 */
[----:B------:R-:W-:-:S02]  /*0bf0*/  R2UR UR20, R17 ;  /* 0x00000000111472ca */ /* 0x000fc400000e0000 */
[----:B------:R-:W-:Y:S02]  /*0c00*/  R2UR UR6, R16 ;  /* 0x00000000100672ca */ /* 0x000fe400000e0000 */
[----:B------:R-:W-:-:S07]  /*0c10*/  R2UR UR7, R17 ;  /* 0x00000000110772ca */ /* 0x000fce00000e0000 */
[----:B0-----:R-:W-:Y:S08]  /*0c20*/  @!P0 BRA `(.L_x_10) ;  /* 0x0000000000308947 */ /* 0x001ff00003800000 */
[----:B------:R-:W-:Y:S01]  /*0c30*/  R2UR UR6, R16 ;  /* 0x00000000100672ca */ /* 0x000fe200000e0000 */
[----:B------:R-:W-:Y:S01]  /*0c40*/  ULDC UR12, c[0x0][0x634] ;  /* 0x00018d00000c7ab9 */ /* 0x000fe20000000800 */
[----:B------:R-:W-:-:S11]  /*0c50*/  R2UR UR14, R17 ;  /* 0x00000000110e72ca */ /* 0x000fd600000e0000 */
[----:B------:R-:W-:-:S04]  /*0c60*/  UIADD3 UR12, UP1, UR6, UR12, URZ ;  /* 0x0000000c060c7290 */ /* 0x000fc8000ff3e03f */
[----:B------:R-:W-:-:S04]  /*0c70*/  UIADD3.X UR14, URZ, UR14, URZ, UP1, !UPT ;  /* 0x0000000e3f0e7290 */ /* 0x000fc80008ffe43f */
[----:B------:R-:W-:-:S04]  /*0c80*/  UIMAD.WIDE.U32 UR6, UR14, UR16, URZ ;  /* 0x000000100e0672a5 */ /* 0x000fc8000f8e003f */
[----:B------:R-:W-:Y:S02]  /*0c90*/  UIMAD.WIDE.U32 UR10, UP1, UR12, UR17, UR6 ;  /* 0x000000110c0a72a5 */ /* 0x000fe4000f820006 */
[----:B------:R-:W-:Y:S02]  /*0ca0*/  UIMAD.WIDE.U32 UR6, UR12, UR16, URZ ;  /* 0x000000100c0672a5 */ /* 0x000fe4000f8e003f */
[----:B------:R-:W-:Y:S02]  /*0cb0*/  UIADD3.X UR13, URZ, URZ, URZ, UP1, !UPT ;  /* 0x0000003f3f0d7290 */ /* 0x000fe40008ffe43f */
[----:B------:R-:W-:Y:S01]  /*0cc0*/  UIADD3 URZ, UP1, UR7, UR10, URZ ;  /* 0x0000000a073f7290 */ /* 0x000fe2000ff3e03f */
[----:B------:R-:W-:-:S03]  /*0cd0*/  UMOV UR12, UR11 ;  /* 0x0000000b000c7c82 */ /* 0x000fc60008000000 */
[----:B------:R-:W-:-:S12]  /*0ce0*/  UIMAD.WIDE.U32.X UR6, UR14, UR17, UR12, UP1 ;  /* 0x000000110e0672a5 */ /* 0x000fd800088e040c */
.L_x_10:
[----:B------:R-:W-:Y:S01]  /*0cf0*/  USHF.R.U64 UR5, UR6, UR15, UR7 ;  /* 0x0000000f06057299 */ /* 0x000fe20008001207 */
[----:B------:R-:W-:Y:S01]  /*0d00*/  I2FP.F32.U32 R0, UR9 ;  /* 0x0000000900007c45 */ /* 0x000fe20008201000 */
[----:B------:R-:W-:Y:S01]  /*0d10*/  USHF.R.U32.HI UR6, URZ, UR15, UR7 ;  /* 0x0000000f3f067299 */ /* 0x000fe20008011607 */
[----:B-1----:R-:W-:Y:S01]  /*0d20*/  R2UR UR14, R2 ;  /* 0x00000000020e72ca */ /* 0x002fe200000e0000 */
[----:B------:R-:W-:Y:S02]  /*0d30*/  UIADD3 UR17, UP1, URZ, -UR5, URZ ;  /* 0x800000053f117290 */ /* 0x000fe4000ff3e03f */
[----:B------:R-:W-:Y:S01]  /*0d40*/  FMUL R0, R0, UR21 ;  /* 0x0000001500007c20 */ /* 0x000fe20008400000 */
[----:B------:R-:W-:Y:S01]  /*0d50*/  ULDC.64 UR10, c[0x0][0x620] ;  /* 0x00018800000a7ab9 */ /* 0x000fe20000000a00 */
[----:B------:R-:W-:Y:S01]  /*0d60*/  UIADD3.X UR6, URZ, ~UR6, URZ, UP1, !UPT ;  /* 0x800000063f067290 */ /* 0x000fe20008ffe43f */
[----:B------:R-:W-:Y:S01]  /*0d70*/  UMOV UR12, UR19 ;  /* 0x00000013000c7c82 */ /* 0x000fe20008000000 */
[----:B------:R-:W-:-:S02]  /*0d80*/  UMOV UR13, UR20 ;  /* 0x00000014000d7c82 */ /* 0x000fc40008000000 */
[----:B------:R-:W-:Y:S01]  /*0d90*/  UIMAD UR6, UR6, UR10, URZ ;  /* 0x0000000a060672a4 */ /* 0x000fe2000f8e023f */
[----:B------:R-:W0:Y:S01]  /*0da0*/  F2I.U32.TRUNC.NTZ R0, R0 ;  /* 0x0000000000007305 */ /* 0x000e22000020f000 */
[----:B------:R-:W-:Y:S02]  /*0db0*/  UIMAD.WIDE.U32 UR12, UR17, UR10, UR12 ;  /* 0x0000000a110c72a5 */ /* 0x000fe4000f8e000c */
[----:B------:R-:W-:Y:S01]  /*0dc0*/  UIMAD UR17, UR17, UR11, UR6 ;  /* 0x0000000b111172a4 */ /* 0x000fe2000f8e0206 */
[----:B------:R-:W-:Y:S01]  /*0dd0*/  ULDC UR24, c[0x0][0x658] ;  /* 0x0001960000187ab9 */ /* 0x000fe20000000800 */
[----:B------:R-:W-:Y:S02]  /*0de0*/  UMOV UR22, 0xffffffff ;  /* 0xffffffff00167882 */ /* 0x000fe40000000000 */
[----:B------:R-:W-:Y:S01]  /*0df0*/  UIADD3 UR17, UR13, UR17, URZ ;  /* 0x000000110d117290 */ /* 0x000fe2000fffe03f */
[----:B------:R-:W-:Y:S01]  /*0e00*/  ULDC UR19, c[0x0][0x618] ;  /* 0x0001860000137ab9 */ /* 0x000fe20000000800 */
[----:B------:R-:W-:Y:S01]  /*0e10*/  ULDC.64 UR6, c[0x0][0x640] ;  /* 0x0001900000067ab9 */ /* 0x000fe20000000a00 */
[----:B------:R-:W-:Y:S01]  /*0e20*/  USHF.L.U32 UR13, UR22, UR24, URZ ;  /* 0x00000018160d7299 */ /* 0x000fe2000800063f */
[----:B------:R-:W-:Y:S01]  /*0e30*/  ISETP.NE.U32.AND P0, PT, RZ, UR6, PT ;  /* 0x00000006ff007c0c */ /* 0x000fe2000bf05070 */
[----:B------:R-:W-:-:S02]  /*0e40*/  USHF.R.U64 UR22, UR12, UR19, UR17 ;  /* 0x000000130c167299 */ /* 0x000fc40008001211 */
[----:B------:R-:W-:Y:S01]  /*0e50*/  USHF.R.U32.HI UR12, URZ, UR19, UR17 ;  /* 0x000000133f0c7299 */ /* 0x000fe20008011611 */
[----:B0-----:R-:W-:Y:S01]  /*0e60*/  R2UR UR16, R0 ;  /* 0x00000000001072ca */ /* 0x001fe200000e0000 */
[----:B------:R-:W-:Y:S01]  /*0e70*/  ULDC UR21, c[0x0][0x608] ;  /* 0x0001820000157ab9 */ /* 0x000fe20000000800 */
[----:B------:R-:W-:Y:S01]  /*0e80*/  ISETP.NE.AND.EX P0, PT, RZ, UR7, PT, P0 ;  /* 0x00000007ff007c0c */ /* 0x000fe2000bf05300 */
[----:B------:R-:W-:Y:S02]  /*0e90*/  USHF.R.U64 UR26, UR22, UR21, UR12 ;  /* 0x00000015161a7299 */ /* 0x000fe4000800120c */
[----:B------:R-:W-:Y:S01]  /*0ea0*/  USHF.R.U32.HI UR12, URZ, UR21, UR12 ;  /* 0x000000153f0c7299 */ /* 0x000fe2000801160c */
[----:B------:R-:W-:Y:S01]  /*0eb0*/  UMOV UR20, 0x1 ;  /* 0x0000000100147882 */ /* 0x000fe20000000000 */
[----:B------:R-:W-:Y:S02]  /*0ec0*/  UIADD3 UR14, -UR14, URZ, URZ ;  /* 0x0000003f0e0e7290 */ /* 0x000fe4000fffe13f */
[----:B------:R-:W-:-:S02]  /*0ed0*/  USHF.R.U64 UR27, UR26, UR24, UR12 ;  /* 0x000000181a1b7299 */ /* 0x000fc4000800120c */
[----:B------:R-:W-:Y:S01]  /*0ee0*/  USHF.L.U32 UR19, UR20, UR24, URZ ;  /* 0x0000001814137299 */ /* 0x000fe2000800063f */
[----:B------:R-:W-:Y:S01]  /*0ef0*/  ULDC UR15, c[0x0][0x144] ;  /* 0x00005100000f7ab9 */ /* 0x000fe20000000800 */
[----:B------:R-:W-:Y:S01]  /*0f00*/  ULDC UR10, c[0x0][0x600] ;  /* 0x00018000000a7ab9 */ /* 0x000fe20000000800 */
[----:B------:R-:W-:Y:S02]  /*0f10*/  ULOP3.LUT UR20, URZ, UR13, URZ, 0x33, !UPT ;  /* 0x0000000d3f147292 */ /* 0x000fe4000f8e333f */
[----:B------:R-:W-:Y:S02]  /*0f20*/  USHF.R.U32.HI UR13, URZ, UR24, UR12 ;  /* 0x000000183f0d7299 */ /* 0x000fe4000801160c */
[----:B------:R-:W-:Y:S02]  /*0f30*/  UIADD3 UR11, UR10, -0x1, URZ ;  /* 0xffffffff0a0b7890 */ /* 0x000fe4000fffe03f */
[----:B------:R-:W-:Y:S02]  /*0f40*/  UIADD3 UR23, -UR16, URZ, URZ ;  /* 0x0000003f10177290 */ /* 0x000fe4000fffe13f */
[----:B------:R-:W-:Y:S01]  /*0f50*/  UIMAD UR4, UR15, UR14, UR4 ;  /* 0x0000000e0f0472a4 */ /* 0x000fe2000f8e0204 */
[----:B------:R-:W-:Y:S01]  /*0f60*/  ULDC UR28, c[0x0][0x148] ;  /* 0x00005200001c7ab9 */ /* 0x000fe20000000800 */
[----:B------:R-:W-:Y:S01]  /*0f70*/  ULDC UR24, c[0x0][0x648] ;  /* 0x0001920000187ab9 */ /* 0x000fe20000000800 */
[----:B------:R-:W-:Y:S01]  /*0f80*/  ULDC UR25, c[0x0][0x638] ;  /* 0x00018e0000197ab9 */ /* 0x000fe20000000800 */
[----:B------:R-:W-:Y:S01]  /*0f90*/  UMOV UR12, UR27 ;  /* 0x0000001b000c7c82 */ /* 0x000fe20008000000 */
[----:B------:R-:W-:Y:S07]  /*0fa0*/  @!P0 BRA `(.L_x_11) ;  /* 0x0000000000308947 */ /* 0x000fee0003800000 */
[----:B------:R-:W-:Y:S02]  /*0fb0*/  ULDC UR16, c[0x0][0x64c] ;  /* 0x0001930000107ab9 */ /* 0x000fe40000000800 */
        /* <DEDUP_REMOVED lines=8> */
[----:B------:R-:W-:-:S07]  /*1040*/  UIMAD.WIDE.U32.X UR6, UR21, UR7, UR16, UP1 ;  /* 0x00000007150672a5 */ /* 0x000fce00088e0410 */
[----:B------:R-:W-:Y:S01]  /*1050*/  UMOV UR12, UR6 ;  /* 0x00000006000c7c82 */ /* 0x000fe20008000000 */
[----:B------:R-:W-:-:S05]  /*1060*/  UMOV UR13, UR7 ;  /* 0x00000007000d7c82 */ /* 0x000fca0008000000 */
.L_x_11:
[----:B------:R-:W-:Y:S01]  /*1070*/  UISETP.NE.AND UP1, UPT, UR38, URZ, UPT ;  /* 0x0000003f2600728c */ /* 0x000fe2000bf25270 */
[----:B------:R-:W-:Y:S01]  /*1080*/  IMAD.MOV.U32 R0, RZ, RZ, 0x1 ;  /* 0x00000001ff007424 */ /* 0x000fe200078e00ff */
[----:B------:R-:W-:Y:S01]  /*1090*/  USHF.R.U64 UR6, UR12, UR24, UR13 ;  /* 0x000000180c067299 */ /* 0x000fe2000800120d */
[----:B------:R-:W-:Y:S01]  /*10a0*/  IMAD.U32 R19, RZ, RZ, UR5 ;  /* 0x00000005ff137e24 */ /* 0x000fe2000f8e00ff */
[----:B------:R-:W-:Y:S02]  /*10b0*/  ULOP3.LUT UR20, UR26, UR20, URZ, 0xc0, !UPT ;  /* 0x000000141a147292 */ /* 0x000fe4000f8ec03f */
[----:B------:R-:W-:Y:S02]  /*10c0*/  UIADD3 UR7, -UR6, URZ, URZ ;  /* 0x0000003f06077290 */ /* 0x000fe4000fffe13f */
[----:B------:R-:W-:Y:S02]  /*10d0*/  UIMAD UR19, UR19, UR6, UR20 ;  /* 0x00000006131372a4 */ /* 0x000fe4000f8e0214 */
[----:B------:R-:W-:-:S02]  /*10e0*/  ULOP3.LUT UR11, UR22, UR11, URZ, 0xc0, !UPT ;  /* 0x0000000b160b7292 */ /* 0x000fc4000f8ec03f */
[----:B------:R-:W-:Y:S02]  /*10f0*/  @UP1 UIMAD UR4, UR28, UR23, UR9 ;  /* 0x000000171c0412a4 */ /* 0x000fe4000f8e0209 */
[----:B------:R-:W-:-:S03]  /*1100*/  UIMAD UR6, UR7, UR25, UR27 ;  /* 0x00000019070672a4 */ /* 0x000fc6000f8e021b */
[----:B------:R-:W-:Y:S01]  /*1110*/  ULDC UR7, c[0x0][0x610] ;  /* 0x0001840000077ab9 */ /* 0x000fe20000000800 */
[----:B------:R-:W-:Y:S02]  /*1120*/  UIMAD UR6, UR6, UR10, UR11 ;  /* 0x0000000a060672a4 */ /* 0x000fe4000f8e020b */
[----:B------:R-:W-:-:S04]  /*1130*/  UIMAD UR4, UR19, UR7, UR4 ;  /* 0x00000007130472a4 */ /* 0x000fc8000f8e0204 */
[----:B------:R-:W-:Y:S02]  /*1140*/  USEL UR7, UR6, UR4, !UP1 ;  /* 0x0000000406077287 */ /* 0x000fe4000c800000 */
[----:B------:R-:W-:-:S04]  /*1150*/  USEL UR4, UR4, UR6, !UP1 ;  /* 0x0000000604047287 */ /* 0x000fc8000c800000 */
[----:B------:R-:W-:Y:S02]  /*1160*/  IMAD.U32 R2, RZ, RZ, UR7 ;  /* 0x00000007ff027e24 */ /* 0x000fe4000f8e00ff */
[----:B------:R-:W-:-:S07]  /*1170*/  IMAD.U32 R18, RZ, RZ, UR4 ;  /* 0x00000004ff127e24 */ /* 0x000fce000f8e00ff */
.L_x_9:
[----:B------:R-:W-:Y:S02]  /*1180*/  ULDC UR4, c[0x0][0x28c] ;  /* 0x0000a30000047ab9 */ /* 0x000fe40000000800 */
[----:B------:R-:W-:-:S04]  /*1190*/  UIADD3 UR4, UR4, 0x1f, URZ ;  /* 0x0000001f04047890 */ /* 0x000fc8000fffe03f */
[----:B------:R-:W-:-:S04]  /*11a0*/  USHF.R.S32.HI UR5, URZ, 0x1f, UR4 ;  /* 0x0000001f3f057899 */ /* 0x000fc80008011404 */
[----:B------:R-:W-:-:S04]  /*11b0*/  ULEA.HI UR5, UR5, UR4, URZ, 0x5 ;  /* 0x0000000405057291 */ /* 0x000fc8000f8f283f */
[----:B------:R-:W-:Y:S01]  /*11c0*/  USHF.R.S32.HI UR39, URZ, 0x5, UR5 ;  /* 0x000000053f277899 */ /* 0x000fe20008011405 */
[----:B------:R-:W-:Y:S11]  /*11d0*/  @!P1 BRA `(.L_x_12) ;  /* 0x0000005400a49947 */ /* 0x000ff60003800000 */
[----:B------:R-:W-:-:S06]  /*11e0*/  UISETP.GT.U32.AND UP1, UPT, UR18, 0x1, UPT ;  /* 0x000000011200788c */ /* 0x000fcc000bf24070 */
[----:B------:R-:W-:-:S13]  /*11f0*/  PLOP3.LUT P0, PT, PT, PT, UP1, 0x80, 0x0 ;  /* 0x000000000000781c */ /* 0x000fda0003f0f018 */
[----:B------:R-:W-:Y:S05]  /*1200*/  @P0 EXIT ;  /* 0x000000000000094d */ /* 0x000fea0003800000 */
.L_x_13:
[----:B------:R-:W-:-:S08]  /*1210*/  NOP ;  /* 0x0000000000007918 */ /* 0x000fd00000000000 */
[----:B------:R-:W0:Y:S02]  /*1220*/  USETMAXREG.TRY_ALLOC.CTAPOOL UP1, 0xe8 ;  /* 0x000000e8000079c8 */ /* 0x000e240008020600 */
[----:B0-----:R-:W-:-:S13]  /*1230*/  PLOP3.LUT P0, PT, PT, PT, UP1, 0x80, 0x0 ;  /* 0x000000000000781c */ /* 0x001fda0003f0f018 */
[----:B------:R-:W-:Y:S05]  /*1240*/  @!P0 BRA `(.L_x_13) ;  /* 0xfffffffc00f08947 */ /* 0x000fea000383ffff */
[----:B------:R-:W-:-:S13]  /*1250*/  LOP3.LUT P0, RZ, R0, 0xff, RZ, 0xc0, !PT ;  /* 0x000000ff00ff7812 */ /* 0x000fda000780c0ff */
[----:B------:R-:W-:Y:S05]  /*1260*/  @!P0 EXIT ;  /* 0x000000000000894d */ /* 0x000fea0003800000 */
[----:B------:R-:W-:Y:S01]  /*1270*/  SHF.R.S32.HI R0, RZ, 0x1f, R3 ;  /* 0x0000001fff007819 */ /* 0x000fe20000011403 */
[----:B------:R-:W0:Y:S01]  /*1280*/  S2UR UR5, SR_CgaCtaId ;  /* 0x00000000000579c3 */ /* 0x000e220000008800 */
[----:B------:R-:W-:Y:S01]  /*1290*/  UMOV UR41, 0x400 ;  /* 0x0000040000297882 */ /* 0x000fe20000000000 */
[----:B------:R-:W-:Y:S01]  /*12a0*/  USHF.R.U32.HI UR4, URZ, 0x1, UR39 ;  /* 0x000000013f047899 */ /* 0x000fe20008011627 */
[CC--:B------:R-:W-:Y:S01]  /*12b0*/  LEA.HI R4, R0.reuse, R3.reuse, RZ, 0x2 ;  /* 0x0000000300047211 */ /* 0x0c0fe200078f10ff */
[----:B------:R-:W-:Y:S01]  /*12c0*/  ULOP3.LUT UR45, UR39, 0x1, URZ, 0xc0, !UPT ;  /* 0x00000001272d7892 */ /* 0x000fe2000f8ec03f */
[----:B------:R-:W-:Y:S01]  /*12d0*/  LEA.HI R0, R0, R3, RZ, 0x5 ;  /* 0x0000000300007211 */ /* 0x000fe200078f28ff */
[----:B------:R-:W-:Y:S01]  /*12e0*/  ULDC.64 UR10, c[0x0][0x288] ;  /* 0x0000a200000a7ab9 */ /* 0x000fe20000000a00 */
[--C-:B------:R-:W-:Y:S01]  /*12f0*/  SHF.R.S32.HI R88, RZ, 0x2, R4.reuse ;  /* 0x00000002ff587819 */ /* 0x100fe20000011404 */
[----:B------:R-:W1:Y:S01]  /*1300*/  LDC.64 R6, c[0x0][0x5c8] ;  /* 0x00017200ff067b82 */ /* 0x000e620000000a00 */
[----:B------:R-:W-:Y:S01]  /*1310*/  SHF.R.S32.HI R5, RZ, 0x1f, R4 ;  /* 0x0000001fff057819 */ /* 0x000fe20000011404 */
[----:B------:R-:W-:Y:S01]  /*1320*/  UISETP.LT.AND UP1, UPT, UR39, 0x1, UPT ;  /* 0x000000012700788c */ /* 0x000fe2000bf21270 */
[----:B------:R-:W-:Y:S01]  /*1330*/  LOP3.LUT R4, R4, 0xfffffffc, RZ, 0xc0, !PT ;  /* 0xfffffffc04047812 */ /* 0x000fe200078ec0ff */
[----:B------:R-:W-:Y:S01]  /*1340*/  ULOP3.LUT UR4, UR4, 0x1, URZ, 0xc0, !UPT ;  /* 0x0000000104047892 */ /* 0x000fe2000f8ec03f */
[----:B------:R-:W-:Y:S01]  /*1350*/  LEA.HI R5, R5, R88, RZ, 0x3 ;  /* 0x0000005805057211 */ /* 0x000fe200078f18ff */
[----:B------:R-:W-:Y:S01]  /*1360*/  ULDC UR44, c[0x0][0x658] ;  /* 0x00019600002c7ab9 */ /* 0x000fe20000000800 */
[----:B------:R-:W-:Y:S01]  /*1370*/  UMOV UR6, 0xffffffff ;  /* 0xffffffff00067882 */ /* 0x000fe20000000000 */
[----:B------:R-:W-:Y:S01]  /*1380*/  IMAD.IADD R4, R3, 0x1, -R4 ;  /* 0x0000000103047824 */ /* 0x000fe200078e0a04 */
[----:B------:R-:W-:Y:S01]  /*1390*/  LOP3.LUT R5, R5, 0xfffffff8, RZ, 0xc0, !PT ;  /* 0xfffffff805057812 */ /* 0x000fe200078ec0ff */
[----:B------:R-:W-:Y:S01]  /*13a0*/  IMAD.U32 R3, RZ, RZ, UR10 ;  /* 0x0000000aff037e24 */ /* 0x000fe2000f8e00ff */
[----:B------:R-:W-:Y:S01]  /*13b0*/  ULDC UR8, c[0x0][0x284] ;  /* 0x0000a10000087ab9 */ /* 0x000fe20000000800 */
[----:B------:R-:W-:Y:S01]  /*13c0*/  IMAD.SHL.U32 R90, R4, 0x2, RZ ;  /* 0x00000002045a7824 */ /* 0x000fe200078e00ff */
[----:B------:R-:W-:Y:S01]  /*13d0*/  USEL UR45, UR45, URZ, !UP0 ;  /* 0x0000003f2d2d7287 */ /* 0x000fe2000c000000 */
[----:B------:R-:W-:Y:S01]  /*13e0*/  IMAD.IADD R88, R88, 0x1, -R5 ;  /* 0x0000000158587824 */ /* 0x000fe200078e0a05 */
[----:B------:R-:W-:Y:S01]  /*13f0*/  SHF.R.S32.HI R5, RZ, 0x5, R0 ;  /* 0x00000005ff057819 */ /* 0x000fe20000011400 */
[----:B------:R-:W-:Y:S01]  /*1400*/  VIADD R0, R95, 0xffffffff ;  /* 0xffffffff5f007836 */ /* 0x000fe20000000000 */
[----:B0-----:R-:W-:Y:S01]  /*1410*/  ULEA UR41, UR5, UR41, 0x18 ;  /* 0x0000002905297291 */ /* 0x001fe2000f8ec03f */
[----:B------:R-:W-:Y:S01]  /*1420*/  IMAD R94, R4, -0x2, R3 ;  /* 0xfffffffe045e7824 */ /* 0x000fe200078e0203 */
[--C-:B------:R-:W-:Y:S01]  /*1430*/  SHF.R.S32.HI R89, RZ, 0x1f, R88.reuse ;  /* 0x0000001fff597819 */ /* 0x100fe20000011458 */
[C-C-:B------:R-:W-:Y:S01]  /*1440*/  IMAD R97, R5.reuse, -0x10, -R88.reuse ;  /* 0xfffffff005617824 */ /* 0x140fe200078e0a58 */
[C---:B------:R-:W-:Y:S01]  /*1450*/  ISETP.NE.AND P0, PT, R0.reuse, RZ, PT ;  /* 0x000000ff0000720c */ /* 0x040fe20003f05270 */
[----:B------:R-:W-:Y:S01]  /*1460*/  IMAD.SHL.U32 R0, R0, 0x8, RZ ;  /* 0x0000000800007824 */ /* 0x000fe200078e00ff */
[----:B------:R-:W-:Y:S01]  /*1470*/  UIADD3 UR50, UR41, 0x30, URZ ;  /* 0x0000003029327890 */ /* 0x000fe2000fffe03f */
[----:B------:R-:W-:Y:S01]  /*1480*/  IMAD.WIDE R88, R5, 0x10, R88 ;  /* 0x0000001005587825 */ /* 0x000fe200078e0258 */
[----:B------:R-:W-:Y:S01]  /*1490*/  USEL UR46, UR39, 0x1, UP1 ;  /* 0x00000001272e7887 */ /* 0x000fe20008800000 */
[----:B-1----:R-:W-:Y:S01]  /*14a0*/  SHF.L.U64.HI R92, R6, 0x3, R7 ;  /* 0x00000003065c7819 */ /* 0x002fe20000010207 */
[----:B------:R-:W-:Y:S01]  /*14b0*/  USHF.L.U32 UR6, UR6, UR44, URZ ;  /* 0x0000002c06067299 */ /* 0x000fe2000800063f */
[----:B------:R-:W-:Y:S01]  /*14c0*/  LOP3.LUT R0, R0, 0x8, RZ, 0xc0, !PT ;  /* 0x0000000800007812 */ /* 0x000fe200078ec0ff */
[----:B------:R-:W-:Y:S01]  /*14d0*/  UISETP.EQ.U32.AND UP0, UPT, UR4, 0x1, !UP0 ;  /* 0x000000010400788c */ /* 0x000fe2000c702070 */
[----:B------:R-:W-:Y:S01]  /*14e0*/  IMAD.SHL.U32 R93, R6, 0x8, RZ ;  /* 0x00000008065d7824 */ /* 0x000fe200078e00ff */
[----:B------:R-:W-:Y:S01]  /*14f0*/  SEL R98, RZ, 0x1, P0 ;  /* 0x00000001ff627807 */ /* 0x000fe20000000000 */
[----:B------:R-:W-:Y:S01]  /*1500*/  VIADD R97, R97, UR8 ;  /* 0x0000000861617c36 */ /* 0x000fe20008000000 */
[----:B------:R-:W-:Y:S01]  /*1510*/  LEA R95, R95, UR50, 0x3 ;  /* 0x000000325f5f7c11 */ /* 0x000fe2000f8e18ff */
[----:B------:R-:W-:Y:S01]  /*1520*/  ULDC UR43, c[0x0][0x600] ;  /* 0x00018000002b7ab9 */ /* 0x000fe20000000800 */
[C---:B------:R-:W-:Y:S01]  /*1530*/  LOP3.LUT R99, R0.reuse, 0x8, RZ, 0x3c, !PT ;  /* 0x0000000800637812 */ /* 0x040fe200078e3cff */
[----:B------:R-:W-:Y:S01]  /*1540*/  UMOV UR7, 0x1 ;  /* 0x0000000100077882 */ /* 0x000fe20000000000 */
[----:B------:R-:W-:Y:S01]  /*1550*/  LOP3.LUT R96, R0, 0x18, RZ, 0x3c, !PT ;  /* 0x0000001800607812 */ /* 0x000fe200078e3cff */
[----:B------:R-:W-:Y:S01]  /*1560*/  ULOP3.LUT UR49, UR36, 0x1, URZ, 0xfc, !UPT ;  /* 0x0000000124317892 */ /* 0x000fe2000f8efc3f */
[----:B------:R-:W-:Y:S01]  /*1570*/  SHF.R.S32.HI R91, RZ, 0x1f, R90 ;  /* 0x0000001fff5b7819 */ /* 0x000fe2000001145a */
[----:B------:R-:W-:-:S02]  /*1580*/  USHF.L.U64.HI UR40, UR52, 0x1, UR37 ;  /* 0x0000000134287899 */ /* 0x000fc40008010225 */
[----:B------:R-:W-:Y:S02]  /*1590*/  UIADD3 UR42, UR11, 0x3e, URZ ;  /* 0x0000003e0b2a7890 */ /* 0x000fe4000fffe03f */
[----:B------:R-:W-:Y:S02]  /*15a0*/  UIADD3 UR43, UR43, -0x1, URZ ;  /* 0xffffffff2b2b7890 */ /* 0x000fe4000fffe03f */
[----:B------:R-:W-:Y:S02]  /*15b0*/  USHF.L.U32 UR44, UR7, UR44, URZ ;  /* 0x0000002c072c7299 */ /* 0x000fe4000800063f */
[----:B------:R-:W-:Y:S02]  /*15c0*/  UIADD3 UR46, -UR46, UR39, URZ ;  /* 0x000000272e2e7290 */ /* 0x000fe4000fffe13f */
[----:B------:R-:W-:Y:S02]  /*15d0*/  ULOP3.LUT UR47, URZ, UR6, URZ, 0x33, !UPT ;  /* 0x000000063f2f7292 */ /* 0x000fe4000f8e333f */
[----:B------:R-:W-:-:S12]  /*15e0*/  USEL UR48, URZ, 0x1, !UP0 ;  /* 0x000000013f307887 */ /* 0x000fd8000c000000 */
.L_x_161:
[----:B------:R-:W-:-:S04]  /*15f0*/  SHF.L.U32 R0, R98, 0x1f, RZ ;  /* 0x0000001f62007819 */ /* 0x000fc800000006ff */
[----:B------:R-:W0:Y:S02]  /*1600*/  SYNCS.PHASECHK.TRANS64.TRYWAIT P0, [R95+URZ+-0x8], R0 ;  /* 0xfffff8005f0075a7 */ /* 0x000e24000800017f */
[----:B012345:R-:W-:Y:S05]  /*1610*/  @!P0 BRA `(.L_x_14) ;  /* 0x0000006000408947 */ /* 0x03ffea0003800000 */
.L_x_181:
[----:B------:R-:W-:Y:S02]  /*1620*/  ULDC UR4, c[0x0][0x28c] ;  /* 0x0000a30000047ab9 */ /* 0x000fe40000000800 */
[----:B------:R-:W-:-:S13]  /*1630*/  ISETP.LT.AND P0, PT, RZ, UR4, PT ;  /* 0x00000004ff007c0c */ /* 0x000fda000bf01270 */
[----:B------:R-:W-:Y:S05]  /*1640*/  @P0 BRA `(.L_x_15) ;  /* 0x0000000000400947 */ /* 0x000fea0003800000 */
[----:B0-----:R-:W-:Y:S01]  /*1650*/  MOV R0, 0x0 ;  /* 0x0000000000007802 */ /* 0x001fe20000000f00 */
[----:B------:R-:W-:Y:S01]  /*1660*/  ULDC.64 UR4, c[0x4][0x68] ;  /* 0x01001a0000047ab9 */ /* 0x000fe20000000a00 */
[----:B------:R-:W-:Y:S01]  /*1670*/  ULDC.64 UR6, c[0x4][0x8] ;  /* 0x0100020000067ab9 */ /* 0x000fe20000000a00 */
[----:B------:R-:W-:Y:S01]  /*1680*/  IMAD.U32 R4, RZ, RZ, UR4 ;  /* 0x00000004ff047e24 */ /* 0x000fe2000f8e00ff */
[----:B------:R0:W1:Y:S01]  /*1690*/  LDC.64 R14, c[0x4][R0] ;  /* 0x01000000000e7b82 */ /* 0x0000620000000a00 */
[----:B------:R-:W-:Y:S01]  /*16a0*/  IMAD.U32 R5, RZ, RZ, UR5 ;  /* 0x00000005ff057e24 */ /* 0x000fe2000f8e00ff */
[----:B------:R-:W-:Y:S01]  /*16b0*/  ULDC.64 UR4, c[0x4][0x70] ;  /* 0x01001c0000047ab9 */ /* 0x000fe20000000a00 */
[----:B------:R-:W-:Y:S02]  /*16c0*/  IMAD.U32 R10, RZ, RZ, UR6 ;  /* 0x00000006ff0a7e24 */ /* 0x000fe4000f8e00ff */
[----:B------:R-:W-:Y:S02]  /*16d0*/  IMAD.U32 R6, RZ, RZ, UR4 ;  /* 0x00000004ff067e24 */ /* 0x000fe4000f8e00ff */
[----:B------:R-:W-:-:S02]  /*16e0*/  IMAD.U32 R7, RZ, RZ, UR5 ;  /* 0x00000005ff077e24 */ /* 0x000fc4000f8e00ff */
[----:B------:R-:W-:Y:S02]  /*16f0*/  IMAD.U32 R11, RZ, RZ, UR7 ;  /* 0x00000007ff0b7e24 */ /* 0x000fe4000f8e00ff */
[----:B------:R-:W-:Y:S02]  /*1700*/  IMAD.MOV.U32 R8, RZ, RZ, 0x1e1 ;  /* 0x000001e1ff087424 */ /* 0x000fe400078e00ff */
[----:B------:R-:W-:Y:S02]  /*1710*/  IMAD.MOV.U32 R12, RZ, RZ, 0x1 ;  /* 0x00000001ff0c7424 */ /* 0x000fe400078e00ff */
[----:B0-----:R-:W-:-:S07]  /*1720*/  IMAD.MOV.U32 R13, RZ, RZ, RZ ;  /* 0x000000ffff0d7224 */ /* 0x001fce00078e00ff */
[----:B------:R-:W-:-:S07]  /*1730*/  LEPC R20, `(.L_x_15) ;  /* 0x000000001014794e */ /* 0x000fce0000000000 */
[----:B-1---5:R-:W-:Y:S05]  /*1740*/  CALL.ABS.NOINC R14 ;  /* 0x000000000e007343 */ /* 0x022fea0003c00000 */
.L_x_15:
[----:B0-----:R-:W-:-:S05]  /*1750*/  IMAD.U32 R0, RZ, RZ, UR49 ;  /* 0x00000031ff007e24 */ /* 0x001fca000f8e00ff */
[----:B------:R-:W-:-:S13]  /*1760*/  ISETP.NE.AND P0, PT, R0, 0x3, PT ;  /* 0x000000030000780c */ /* 0x000fda0003f05270 */
[----:B------:R-:W-:Y:S05]  /*1770*/  @!P0 BRA `(.L_x_16) ;  /* 0x0000000000048947 */ /* 0x000fea0003800000 */
[----:B------:R-:W-:Y:S01]  /*1780*/  BPT.TRAP 0x1 ;  /* 0x000000040000795c */ /* 0x000fe20000300000 */
.L_x_16:
[----:B------:R-:W-:Y:S02]  /*1790*/  IMAD.U32 R3, RZ, RZ, UR45 ;  /* 0x0000002dff037e24 */ /* 0x000fe4000f8e00ff */
[----:B------:R-:W-:-:S03]  /*17a0*/  IMAD.U32 R0, RZ, RZ, UR48 ;  /* 0x00000030ff007e24 */ /* 0x000fc6000f8e00ff */
[----:B------:R-:W-:Y:S02]  /*17b0*/  LEA R3, R3, UR41, 0x3 ;  /* 0x0000002903037c11 */ /* 0x000fe4000f8e18ff */
[----:B------:R-:W-:-:S04]  /*17c0*/  SHF.L.U32 R0, R0, 0x1f, RZ ;  /* 0x0000001f00007819 */ /* 0x000fc800000006ff */
[----:B------:R0:W1:Y:S01]  /*17d0*/  SYNCS.PHASECHK.TRANS64.TRYWAIT P1, [R3+URZ], R0 ;  /* 0x00000000030075a7 */ /* 0x000062000802017f */
[----:B------:R-:W-:Y:S05]  /*17e0*/  @!P0 BRA `(.L_x_17) ;  /* 0x0000000000048947 */ /* 0x000fea0003800000 */
[----:B------:R-:W-:Y:S01]  /*17f0*/  BPT.TRAP 0x1 ;  /* 0x000000040000795c */ /* 0x000fe20000300000 */
.L_x_17:
[----:B------:R-:W-:-:S05]  /*1800*/  IMAD.U32 R4, RZ, RZ, UR46 ;  /* 0x0000002eff047e24 */ /* 0x000fca000f8e00ff */
[----:B------:R-:W-:Y:S01]  /*1810*/  ISETP.GE.AND P2, PT, R4, 0x1, PT ;  /* 0x000000010400780c */ /* 0x000fe20003f46270 */
[----:B-1----:R-:W-:-:S12]  /*1820*/  @P1 BRA `(.L_x_18) ;  /* 0x0000000000081947 */ /* 0x002fd80003800000 */
[----:B------:R-:W1:Y:S02]  /*1830*/  SYNCS.PHASECHK.TRANS64.TRYWAIT P1, [R3+URZ], R0 ;  /* 0x00000000030075a7 */ /* 0x000e64000802017f */
[----:B-1----:R-:W-:Y:S05]  /*1840*/  @!P1 BRA `(.L_x_19) ;  /* 0x0000005c00c89947 */ /* 0x002fea0003800000 */
.L_x_18:
[----:B------:R-:W-:Y:S05]  /*1850*/  WARPSYNC.ALL ;  /* 0x0000000000007948 */ /* 0x000fea0003800000 */
[----:B------:R-:W-:Y:S01]  /*1860*/  UIADD3 UR4, UR41, 0x100, URZ ;  /* 0x0000010029047890 */ /* 0x000fe2000fffe03f */
[----:B------:R-:W-:Y:S01]  /*1870*/  WARPGROUP.ARRIVE ;  /* 0x00000000000079c5 */ /* 0x000fe20000000000 */
[----:B------:R-:W-:Y:S02]  /*1880*/  UIADD3 UR5, UR41, 0x4100, URZ ;  /* 0x0000410029057890 */ /* 0x000fe4000fffe03f */
[----:B------:R-:W-:Y:S02]  /*1890*/  USHF.R.U32.HI UR4, URZ, 0x4, UR4 ;  /* 0x000000043f047899 */ /* 0x000fe40008011604 */
[----:B------:R-:W-:-:S02]  /*18a0*/  USHF.R.U32.HI UR5, URZ, 0x4, UR5 ;  /* 0x000000043f057899 */ /* 0x000fc40008011605 */
[----:B------:R-:W-:Y:S02]  /*18b0*/  ULOP3.LUT UR4, UR4, 0x3fff, URZ, 0xc0, !UPT ;  /* 0x00003fff04047892 */ /* 0x000fe4000f8ec03f */
[----:B------:R-:W-:Y:S02]  /*18c0*/  ULOP3.LUT UR5, UR5, 0x3fff, URZ, 0xc0, !UPT ;  /* 0x00003fff05057892 */ /* 0x000fe4000f8ec03f */
[----:B------:R-:W-:Y:S02]  /*18d0*/  ULOP3.LUT UR8, UR4, 0x10000, URZ, 0xfc, !UPT ;  /* 0x0001000004087892 */ /* 0x000fe4000f8efc3f */
[----:B------:R-:W-:Y:S02]  /*18e0*/  ULOP3.LUT UR9, UR5, 0x10000, URZ, 0xfc, !UPT ;  /* 0x0001000005097892 */ /* 0x000fe4000f8efc3f */
[----:B------:R-:W-:Y:S02]  /*18f0*/  ULEA UR10, UR45, UR8, 0x9 ;  /* 0x000000082d0a7291 */ /* 0x000fe4000f8e483f */
[----:B------:R-:W-:Y:S01]  /*1900*/  ULEA UR11, UR45, UR9, 0xa ;  /* 0x000000092d0b7291 */ /* 0x000fe2000f8e503f */
[----:B------:R-:W-:Y:S01]  /*1910*/  UMOV UR5, 0x40000040 ;  /* 0x4000004000057882 */ /* 0x000fe20000000000 */
[----:B------:R-:W-:-:S03]  /*1920*/  UMOV UR7, 0x40000040 ;  /* 0x4000004000077882 */ /* 0x000fc60000000000 */
[----:B------:R-:W-:Y:S02]  /*1930*/  UMOV UR4, UR10 ;  /* 0x0000000a00047c82 */ /* 0x000fe40008000000 */
[----:B------:R-:W-:Y:S02]  /*1940*/  UMOV UR6, UR11 ;  /* 0x0000000b00067c82 */ /* 0x000fe40008000000 */
[----:B------:R-:W-:Y:S01]  /*1950*/  HGMMA.64x128x8.F32.TF32 R24, gdesc[UR4], RZ, !UPT, gsb0 ;  /* 0x05e00000041879f0 */ /* 0x000fe2000c0028ff */
[----:B------:R-:W-:Y:S02]  /*1960*/  UIADD3 UR4, UR10, 0x2, URZ ;  /* 0x000000020a047890 */ /* 0x000fe4000fffe03f */
[----:B------:R-:W-:Y:S01]  /*1970*/  UIADD3 UR6, UR11, 0x2, URZ ;  /* 0x000000020b067890 */ /* 0x000fe2000fffe03f */
[----:B------:R-:W-:Y:S01]  /*1980*/  UMOV UR5, 0x40000040 ;  /* 0x4000004000057882 */ /* 0x000fe20000000000 */
[----:B------:R-:W-:Y:S01]  /*1990*/  UMOV UR7, 0x40000040 ;  /* 0x4000004000077882 */ /* 0x000fe20000000000 */
[----:B------:R-:W-:-:S02]  /*19a0*/  WARPGROUP.DEPBAR.LE gsb0, 0x0 ;  /* 0x00008000000079c5 */ /* 0x000fc40000010000 */
[----:B------:R-:W-:-:S06]  /*19b0*/  WARPGROUP.ARRIVE ;  /* 0x00000000000079c5 */ /* 0x000fcc0000000000 */
[----:B------:R-:W-:Y:S01]  /*19c0*/  HGMMA.64x128x8.F32.TF32 R24, gdesc[UR4], R24, gsb0 ;  /* 0x05e00000041879f0 */ /* 0x000fe20008002818 */
[----:B------:R-:W-:Y:S02]  /*19d0*/  UIADD3 UR4, UR10, 0x4, URZ ;  /* 0x000000040a047890 */ /* 0x000fe4000fffe03f */
[----:B------:R-:W-:Y:S01]  /*19e0*/  UIADD3 UR6, UR11, 0x4, URZ ;  /* 0x000000040b067890 */ /* 0x000fe2000fffe03f */
[----:B------:R-:W-:Y:S01]  /*19f0*/  UMOV UR5, 0x40000040 ;  /* 0x4000004000057882 */ /* 0x000fe20000000000 */
[----:B------:R-:W-:Y:S01]  /*1a00*/  UMOV UR7, 0x40000040 ;  /* 0x4000004000077882 */ /* 0x000fe20000000000 */
[----:B------:R-:W-:Y:S02]  /*1a10*/  WARPGROUP.DEPBAR.LE gsb0, 0x0 ;  /* 0x00008000000079c5 */ /* 0x000fe40000010000 */
        /* <DEDUP_REMOVED lines=8> */
[----:B------:R-:W-:Y:S03]  /*1aa0*/  HGMMA.64x128x8.F32.TF32 R24, gdesc[UR4], R24, gsb0 ;  /* 0x05e00000041879f0 */ /* 0x000fe60008002818 */
[----:B------:R-:W-:Y:S02]  /*1ab0*/  WARPGROUP.DEPBAR.LE gsb0, 0x0 ;  /* 0x00008000000079c5 */ /* 0x000fe40000010000 */
[----:B------:R-:W-:Y:S05]  /*1ac0*/  @!P2 BRA `(.L_x_20) ;  /* 0x000000040014a947 */ /* 0x000fea0003800000 */
[----:B------:R-:W-:Y:S01]  /*1ad0*/  UIADD3 UR4, UR45, 0x1, URZ ;  /* 0x000000012d047890 */ /* 0x000fe2000fffe03f */
[----:B01----:R-:W-:Y:S01]  /*1ae0*/  IMAD.U32 R0, RZ, RZ, UR46 ;  /* 0x0000002eff007e24 */ /* 0x003fe2000f8e00ff */
[----:B------:R-:W-:Y:S02]  /*1af0*/  UMOV UR11, UR45 ;  /* 0x0000002d000b7c82 */ /* 0x000fe40008000000 */
[----:B------:R-:W-:-:S04]  /*1b00*/  UISETP.NE.AND UP0, UPT, UR4, 0x2, UPT ;  /* 0x000000020400788c */ /* 0x000fc8000bf05270 */
[----:B------:R-:W-:Y:S02]  /*1b10*/  USEL UR5, URZ, 0x1, UP0 ;  /* 0x000000013f057887 */ /* 0x000fe40008000000 */
[----:B------:R-:W-:Y:S02]  /*1b20*/  USEL UR10, UR4, URZ, UP0 ;  /* 0x0000003f040a7287 */ /* 0x000fe40008000000 */
[----:B------:R-:W-:-:S06]  /*1b30*/  ULOP3.LUT UR5, UR48, UR5, URZ, 0x3c, !UPT ;  /* 0x0000000530057292 */ /* 0x000fcc000f8e3c3f */
[----:B------:R-:W-:-:S07]  /*1b40*/  IMAD.U32 R5, RZ, RZ, UR5 ;  /* 0x00000005ff057e24 */ /* 0x000fce000f8e00ff */
.L_x_27:
[----:B01----:R-:W-:Y:S05]  /*1b50*/  @!P0 BRA `(.L_x_21) ;  /* 0x0000000000048947 */ /* 0x003fea0003800000 */
[----:B------:R-:W-:Y:S01]  /*1b60*/  BPT.TRAP 0x1 ;  /* 0x000000040000795c */ /* 0x000fe20000300000 */
.L_x_21:
[----:B------:R-:W-:Y:S01]  /*1b70*/  ULEA UR4, UR10, UR41, 0x3 ;  /* 0x000000290a047291 */ /* 0x000fe2000f8e183f */
[----:B------:R-:W-:-:S08]  /*1b80*/  SHF.L.U32 R3, R5, 0x1f, RZ ;  /* 0x0000001f05037819 */ /* 0x000fd000000006ff */
[----:B------:R0:W1:Y:S01]  /*1b90*/  SYNCS.PHASECHK.TRANS64.TRYWAIT P1, [UR4], R3 ;  /* 0x00000003ff0075a7 */ /* 0x0000620008020144 */
[----:B------:R-:W-:Y:S05]  /*1ba0*/  @!P0 BRA `(.L_x_22) ;  /* 0x0000000000048947 */ /* 0x000fea0003800000 */
[----:B------:R-:W-:Y:S01]  /*1bb0*/  BPT.TRAP 0x1 ;  /* 0x000000040000795c */ /* 0x000fe20000300000 */
.L_x_22:
[----:B-1----:R-:W-:Y:S05]  /*1bc0*/  @P1 BRA `(.L_x_23) ;  /* 0x0000000000081947 */ /* 0x002fea0003800000 */
[----:B------:R-:W1:Y:S02]  /*1bd0*/  SYNCS.PHASECHK.TRANS64.TRYWAIT P1, [UR4], R3 ;  /* 0x00000003ff0075a7 */ /* 0x000e640008020144 */
[----:B-1----:R-:W-:Y:S05]  /*1be0*/  @!P1 BRA `(.L_x_24) ;  /* 0x0000005800f49947 */ /* 0x002fea0003800000 */
.L_x_23:
[----:B------:R-:W-:Y:S01]  /*1bf0*/  ULEA UR12, UR10, UR8, 0x9 ;  /* 0x000000080a0c7291 */ /* 0x000fe2000f8e483f */
[----:B------:R-:W-:Y:S01]  /*1c00*/  WARPGROUP.ARRIVE ;  /* 0x00000000000079c5 */ /* 0x000fe20000000000 */
[----:B------:R-:W-:Y:S01]  /*1c10*/  ULEA UR13, UR10, UR9, 0xa ;  /* 0x000000090a0d7291 */ /* 0x000fe2000f8e503f */
[----:B------:R-:W-:Y:S01]  /*1c20*/  UMOV UR5, 0x40000040 ;  /* 0x4000004000057882 */ /* 0x000fe20000000000 */
[----:B------:R-:W-:-:S03]  /*1c30*/  UMOV UR7, 0x40000040 ;  /* 0x4000004000077882 */ /* 0x000fc60000000000 */
[----:B------:R-:W-:Y:S02]  /*1c40*/  UMOV UR4, UR12 ;  /* 0x0000000c00047c82 */ /* 0x000fe40008000000 */
[----:B------:R-:W-:Y:S02]  /*1c50*/  UMOV UR6, UR13 ;  /* 0x0000000d00067c82 */ /* 0x000fe40008000000 */
[----:B------:R-:W-:Y:S01]  /*1c60*/  HGMMA.64x128x8.F32.TF32 R24, gdesc[UR4], R24, gsb0 ;  /* 0x05e00000041879f0 */ /* 0x000fe20008002818 */
        /* <DEDUP_REMOVED lines=23> */
[----:B------:R-:W-:Y:S01]  /*1de0*/  BPT.TRAP 0x1 ;  /* 0x000000040000795c */ /* 0x000fe20000300000 */
.L_x_25:
[----:B------:R-:W-:Y:S02]  /*1df0*/  UISETP.GT.U32.AND UP0, UPT, UR36, 0x1, UPT ;  /* 0x000000012400788c */ /* 0x000fe4000bf04070 */
[----:B------:R-:W-:-:S04]  /*1e00*/  ULEA UR4, UR11, UR41, 0x3 ;  /* 0x000000290b047291 */ /* 0x000fc8000f8e183f */
[----:B------:R-:W-:Y:S01]  /*1e10*/  UIADD3 UR4, UR4, 0x10, URZ ;  /* 0x0000001004047890 */ /* 0x000fe2000fffe03f */
[----:B------:R-:W-:-:S03]  /*1e20*/  PLOP3.LUT P1, PT, PT, PT, UP0, 0x80, 0x0 ;  /* 0x000000000000781c */ /* 0x000fc60003f2f008 */
[----:B------:R-:W-:-:S09]  /*1e30*/  UPRMT UR4, URZ, 0x654, UR4 ;  /* 0x000006543f047896 */ /* 0x000fd20008000004 */
[----:B------:R-:W-:Y:S01]  /*1e40*/  SYNCS.ARRIVE.TRANS64.RED.A1T0 RZ, [UR4], RZ ;  /* 0x000000ffffff79a7 */ /* 0x000fe20008100404 */
[----:B------:R-:W-:Y:S05]  /*1e50*/  @P1 BRA `(.L_x_26) ;  /* 0x0000000000041947 */ /* 0x000fea0003800000 */
[----:B------:R-:W-:Y:S01]  /*1e60*/  BPT.TRAP 0x1 ;  /* 0x000000040000795c */ /* 0x000fe20000300000 */
.L_x_26:
[----:B------:R-:W-:Y:S01]  /*1e70*/  UIADD3 UR10, UR10, 0x1, URZ ;  /* 0x000000010a0a7890 */ /* 0x000fe2000fffe03f */
[C---:B------:R-:W-:Y:S01]  /*1e80*/  ISETP.GT.AND P1, PT, R0.reuse, 0x1, PT ;  /* 0x000000010000780c */ /* 0x040fe20003f24270 */
[----:B------:R-:W-:Y:S01]  /*1e90*/  UIADD3 UR11, UR11, 0x1, URZ ;  /* 0x000000010b0b7890 */ /* 0x000fe2000fffe03f */
[----:B------:R-:W-:Y:S01]  /*1ea0*/  VIADD R0, R0, 0xffffffff ;  /* 0xffffffff00007836 */ /* 0x000fe20000000000 */
[----:B------:R-:W-:Y:S02]  /*1eb0*/  UISETP.NE.AND UP0, UPT, UR10, 0x2, UPT ;  /* 0x000000020a00788c */ /* 0x000fe4000bf05270 */
[----:B------:R-:W-:Y:S02]  /*1ec0*/  UISETP.NE.AND UP1, UPT, UR11, 0x2, UPT ;  /* 0x000000020b00788c */ /* 0x000fe4000bf25270 */
[----:B------:R-:W-:Y:S02]  /*1ed0*/  USEL UR4, URZ, 0x1, UP0 ;  /* 0x000000013f047887 */ /* 0x000fe40008000000 */
[----:B------:R-:W-:-:S02]  /*1ee0*/  USEL UR10, UR10, URZ, UP0 ;  /* 0x0000003f0a0a7287 */ /* 0x000fc40008000000 */
[----:B------:R-:W-:Y:S02]  /*1ef0*/  USEL UR11, UR11, URZ, UP1 ;  /* 0x0000003f0b0b7287 */ /* 0x000fe40008800000 */
[----:B------:R-:W-:Y:S01]  /*1f00*/  LOP3.LUT R5, R5, UR4, RZ, 0x3c, !PT ;  /* 0x0000000405057c12 */ /* 0x000fe2000f8e3cff */
[----:B------:R-:W-:Y:S09]  /*1f10*/  @P1 BRA `(.L_x_27) ;  /* 0xfffffffc000c1947 */ /* 0x000ff2000383ffff */
.L_x_20:
[----:B01----:R-:W0:Y:S01]  /*1f20*/  LDC R0, c[0x0][0x28c] ;  /* 0x0000a300ff007b82 */ /* 0x003e220000000800 */
[----:B------:R1:W-:Y:S01]  /*1f30*/  SYNCS.ARRIVE.TRANS64.A1T0 RZ, [R99+UR50], RZ ;  /* 0x000000ff63ff79a7 */ /* 0x0003e20008100032 */
[----:B0-----:R-:W-:-:S13]  /*1f40*/  ISETP.GE.AND P1, PT, R0, 0x1, PT ;  /* 0x000000010000780c */ /* 0x001fda0003f26270 */
[----:B-1----:R-:W-:Y:S05]  /*1f50*/  @!P1 BRA `(.L_x_28) ;  /* 0x0000000000309947 */ /* 0x002fea0003800000 */
[----:B------:R-:W-:Y:S05]  /*1f60*/  @!P0 BRA `(.L_x_29) ;  /* 0x0000000000048947 */ /* 0x000fea0003800000 */
[----:B------:R-:W-:Y:S01]  /*1f70*/  BPT.TRAP 0x1 ;  /* 0x000000040000795c */ /* 0x000fe20000300000 */
.L_x_29:
[----:B------:R-:W-:Y:S02]  /*1f80*/  UIADD3 UR4, UR46, UR45, URZ ;  /* 0x0000002d2e047290 */ /* 0x000fe4000fffe03f */
[----:B------:R-:W-:Y:S02]  /*1f90*/  UISETP.GT.U32.AND UP0, UPT, UR36, 0x1, UPT ;  /* 0x000000012400788c */ /* 0x000fe4000bf04070 */
[----:B------:R-:W-:-:S04]  /*1fa0*/  USHF.L.U32 UR4, UR4, 0x3, URZ ;  /* 0x0000000304047899 */ /* 0x000fc8000800063f */
[----:B------:R-:W-:Y:S01]  /*1fb0*/  ULOP3.LUT UR4, UR4, 0x8, URZ, 0xc0, !UPT ;  /* 0x0000000804047892 */ /* 0x000fe2000f8ec03f */
[----:B------:R-:W-:-:S03]  /*1fc0*/  PLOP3.LUT P0, PT, PT, PT, UP0, 0x80, 0x0 ;  /* 0x000000000000781c */ /* 0x000fc60003f0f008 */
[----:B------:R-:W-:-:S04]  /*1fd0*/  UIADD3 UR4, UR41, 0x10, UR4 ;  /* 0x0000001029047890 */ /* 0x000fc8000fffe004 */
[----:B------:R-:W-:-:S09]  /*1fe0*/  UPRMT UR4, URZ, 0x654, UR4 ;  /* 0x000006543f047896 */ /* 0x000fd20008000004 */
[----:B------:R-:W-:Y:S01]  /*1ff0*/  SYNCS.ARRIVE.TRANS64.RED.A1T0 RZ, [UR4], RZ ;  /* 0x000000ffffff79a7 */ /* 0x000fe20008100404 */
[----:B------:R-:W-:Y:S05]  /*2000*/  @P0 BRA `(.L_x_28) ;  /* 0x0000000000040947 */ /* 0x000fea0003800000 */
[----:B------:R-:W-:Y:S01]  /*2010*/  BPT.TRAP 0x1 ;  /* 0x000000040000795c */ /* 0x000fe20000300000 */
.L_x_28:
[----:B------:R-:W-:Y:S02]  /*2020*/  SHF.L.U32 R0, R98, 0x1f, RZ ;  /* 0x0000001f62007819 */ /* 0x000fe400000006ff */
[----:B------:R-:W-:Y:S02]  /*2030*/  SHF.R.S32.HI R9, RZ, 0x1f, R19 ;  /* 0x0000001fff097819 */ /* 0x000fe40000011413 */
[----:B------:R-:W0:Y:S02]  /*2040*/  SYNCS.PHASECHK.TRANS64.TRYWAIT P0, [R95+URZ+0x8], R0 ;  /* 0x000008005f0075a7 */ /* 0x000e24000800017f */
[----:B0-----:R-:W-:Y:S05]  /*2050*/  @!P0 BRA `(.L_x_30) ;  /* 0x0000005400f08947 */ /* 0x001fea0003800000 */
.L_x_182:
[----:B------:R-:W-:Y:S01]  /*2060*/  ULDC.64 UR4, c[0x0][0x5d0] ;  /* 0x0001740000047ab9 */ /* 0x000fe20000000a00 */
[----:B------:R-:W-:Y:S01]  /*2070*/  ULDC UR6, c[0x0][0x284] ;  /* 0x0000a10000067ab9 */ /* 0x000fe20000000800 */
[----:B0-----:R-:W-:Y:S02]  /*2080*/  IMAD R0, R9, UR4, RZ ;  /* 0x0000000409007c24 */ /* 0x001fe4000f8e02ff */
[----:B------:R-:W-:Y:S02]  /*2090*/  IMAD.SHL.U32 R10, R2, 0x80, RZ ;  /* 0x00000080020a7824 */ /* 0x000fe400078e00ff */
[C---:B------:R-:W-:Y:S02]  /*20a0*/  IMAD R5, R19.reuse, UR5, R0 ;  /* 0x0000000513057c24 */ /* 0x040fe4000f8e0200 */
[----:B------:R-:W-:Y:S01]  /*20b0*/  IMAD.SHL.U32 R0, R18, 0x40, RZ ;  /* 0x0000004012007824 */ /* 0x000fe200078e00ff */
[----:B------:R-:W-:Y:S01]  /*20c0*/  SHF.R.S32.HI R11, RZ, 0x1f, R10 ;  /* 0x0000001fff0b7819 */ /* 0x000fe2000001140a */
[----:B------:R-:W-:Y:S01]  /*20d0*/  IMAD.WIDE.U32 R2, R19, UR4, R90 ;  /* 0x0000000413027c25 */ /* 0x000fe2000f8e005a */
[----:B------:R-:W-:-:S02]  /*20e0*/  ULDC.64 UR4, c[0x0][0x5c8] ;  /* 0x0001720000047ab9 */ /* 0x000fc40000000a00 */
[----:B------:R-:W-:Y:S01]  /*20f0*/  ISETP.GE.AND P0, PT, R0, UR6, PT ;  /* 0x0000000600007c0c */ /* 0x000fe2000bf06270 */
[----:B------:R-:W-:Y:S01]  /*2100*/  ULDC UR6, c[0x0][0x288] ;  /* 0x0000a20000067ab9 */ /* 0x000fe20000000800 */
[----:B------:R-:W-:Y:S01]  /*2110*/  IADD3 R2, P1, R10, R2, RZ ;  /* 0x000000020a027210 */ /* 0x000fe20007f3e0ff */
[----:B------:R-:W-:Y:S01]  /*2120*/  IMAD.WIDE R14, R18, 0x40, R88 ;  /* 0x00000040120e7825 */ /* 0x000fe200078e0258 */
[----:B------:R-:W-:Y:S02]  /*2130*/  ISETP.GE.OR P0, PT, R10, UR6, P0 ;  /* 0x000000060a007c0c */ /* 0x000fe40008706670 */
[----:B------:R-:W-:Y:S01]  /*2140*/  IADD3.X R3, R11, R3, R5, P1, !PT ;  /* 0x000000030b037210 */ /* 0x000fe20000ffe405 */
[----:B------:R-:W-:-:S04]  /*2150*/  IMAD R7, R15, UR4, RZ ;  /* 0x000000040f077c24 */ /* 0x000fc8000f8e02ff */
[C---:B------:R-:W-:Y:S02]  /*2160*/  IMAD R7, R14.reuse, UR5, R7 ;  /* 0x000000050e077c24 */ /* 0x040fe4000f8e0207 */
[----:B------:R-:W-:-:S04]  /*2170*/  IMAD.WIDE.U32 R20, R14, UR4, R2 ;  /* 0x000000040e147c25 */ /* 0x000fc8000f8e0002 */
[----:B------:R-:W-:Y:S05]  /*2180*/  @P0 BRA `(.L_x_31) ;  /* 0x0000003c00d80947 */ /* 0x000fea0003800000 */
[----:B-----5:R-:W-:Y:S01]  /*2190*/  FSETP.NEU.AND P1, PT, R23, RZ, PT ;  /* 0x000000ff1700720b */ /* 0x020fe20003f2d000 */
[----:B------:R-:W-:Y:S01]  /*21a0*/  IMAD.IADD R18, R94, 0x1, -R10 ;  /* 0x000000015e127824 */ /* 0x000fe200078e0a0a */
[----:B------:R-:W-:Y:S01]  /*21b0*/  BSSY B0, `(.L_x_31) ;  /* 0x00003f3000007945 */ /* 0x000fe20003800000 */
[----:B------:R-:W-:Y:S02]  /*21c0*/  IMAD.IADD R0, R97, 0x1, -R0 ;  /* 0x0000000161007824 */ /* 0x000fe400078e0a00 */
[----:B------:R-:W-:Y:S01]  /*21d0*/  IMAD.IADD R7, R21, 0x1, R7 ;  /* 0x0000000115077824 */ /* 0x000fe200078e0207 */
[----:B------:R-:W-:-:S04]  /*21e0*/  ISETP.GT.AND P0, PT, R18, RZ, PT ;  /* 0x000000ff1200720c */ /* 0x000fc80003f04270 */
[----:B------:R-:W-:-:S03]  /*21f0*/  ISETP.GT.AND P2, PT, R0, RZ, P0 ;  /* 0x000000ff0000720c */ /* 0x000fc60000744270 */
[----:B------:R-:W-:Y:S10]  /*2200*/  @!P1 BRA `(.L_x_32) ;  /* 0x0000002c001c9947 */ /* 0x000ff40003800000 */
[----:B------:R-:W0:Y:S01]  /*2210*/  LDC.64 R100, c[0x0][0x5b8] ;  /* 0x00016e00ff647b82 */ /* 0x000e220000000a00 */
[----:B------:R-:W-:-:S07]  /*2220*/  ULDC.64 UR4, c[0x0][0x5c0] ;  /* 0x0001700000047ab9 */ /* 0x000fce0000000a00 */
[----:B------:R-:W1:Y:S08]  /*2230*/  LDC.64 R102, c[0x0][0x5b0] ;  /* 0x00016c00ff667b82 */ /* 0x000e700000000a00 */
[----:B------:R-:W2:Y:S01]  /*2240*/  LDC.64 R104, c[0x0][0x5a8] ;  /* 0x00016a00ff687b82 */ /* 0x000ea20000000a00 */
[-C--:B0-----:R-:W-:Y:S02]  /*2250*/  IMAD R4, R9, R100.reuse, RZ ;  /* 0x0000006409047224 */ /* 0x081fe400078e02ff */
[----:B------:R-:W-:-:S04]  /*2260*/  IMAD.WIDE.U32 R2, R19, R100, R90 ;  /* 0x0000006413027225 */ /* 0x000fc800078e005a */
[----:B------:R-:W-:Y:S01]  /*2270*/  IMAD R21, R19, R101, R4 ;  /* 0x0000006513157224 */ /* 0x000fe200078e0204 */
[----:B------:R-:W-:Y:S01]  /*2280*/  IADD3 R4, P1, R10, R2, RZ ;  /* 0x000000020a047210 */ /* 0x000fe20007f3e0ff */
[----:B-1----:R-:W-:-:S03]  /*2290*/  IMAD R2, R15, R102, RZ ;  /* 0x000000660f027224 */ /* 0x002fc600078e02ff */
[----:B------:R-:W-:Y:S01]  /*22a0*/  IADD3.X R5, R11, R3, R21, P1, !PT ;  /* 0x000000030b057210 */ /* 0x000fe20000ffe415 */
[C---:B------:R-:W-:Y:S02]  /*22b0*/  IMAD R101, R14.reuse, R103, R2 ;  /* 0x000000670e657224 */ /* 0x040fe400078e0202 */
[----:B------:R-:W-:-:S04]  /*22c0*/  IMAD.WIDE.U32 R2, R14, R102, R4 ;  /* 0x000000660e027225 */ /* 0x000fc800078e0004 */
[----:B------:R-:W-:Y:S01]  /*22d0*/  IMAD.IADD R3, R3, 0x1, R101 ;  /* 0x0000000103037824 */ /* 0x000fe200078e0265 */
[----:B--2---:R-:W-:-:S04]  /*22e0*/  LEA R8, P1, R2, R104, 0x2 ;  /* 0x0000006802087211 */ /* 0x004fc800078210ff */
[----:B------:R-:W-:-:S05]  /*22f0*/  LEA.HI.X R9, R2, R105, R3, 0x2, P1 ;  /* 0x0000006902097211 */ /* 0x000fca00008f1403 */
[----:B------:R0:W2:Y:S01]  /*2300*/  @P2 LDG.E.LTC128B R15, desc[UR54][R8.64] ;  /* 0x00000036080f2981 */ /* 0x0000a2000c1e1920 */
[----:B------:R-:W-:Y:S01]  /*2310*/  IMAD.WIDE.U32 R2, R14, R102, R10 ;  /* 0x000000660e027225 */ /* 0x000fe200078e000a */
[----:B------:R-:W-:Y:S01]  /*2320*/  LEA R6, P3, R20, UR4, 0x2 ;  /* 0x0000000414067c11 */ /* 0x000fe2000f8610ff */
[----:B------:R-:W-:Y:S01]  /*2330*/  BSSY B1, `(.L_x_33) ;  /* 0x0000014000017945 */ /* 0x000fe20003800000 */
[----:B------:R-:W-:Y:S02]  /*2340*/  IADD3 R12, P1, R90, R2, RZ ;  /* 0x000000025a0c7210 */ /* 0x000fe40007f3e0ff */
[----:B------:R-:W-:Y:S02]  /*2350*/  LEA.HI.X R7, R20, UR5, R7, 0x2, P3 ;  /* 0x0000000514077c11 */ /* 0x000fe400098f1407 */
[----:B------:R-:W-:Y:S01]  /*2360*/  IADD3.X R13, R91, R101, R3, P1, !PT ;  /* 0x000000655b0d7210 */ /* 0x000fe20000ffe403 */
[----:B0-----:R-:W-:Y:S01]  /*2370*/  IMAD.SHL.U32 R8, R102, 0x8, RZ ;  /* 0x0000000866087824 */ /* 0x001fe200078e00ff */
[----:B------:R-:W-:-:S02]  /*2380*/  ISETP.GT.AND P1, PT, R18, 0x1, PT ;  /* 0x000000011200780c */ /* 0x000fc40003f24270 */
[----:B------:R-:W-:Y:S01]  /*2390*/  SHF.L.U64.HI R9, R102, 0x3, R103 ;  /* 0x0000000366097819 */ /* 0x000fe20000010267 */
[----:B------:R-:W-:Y:S01]  /*23a0*/  IMAD.WIDE.U32 R12, R19, R100, R12 ;  /* 0x00000064130c7225 */ /* 0x000fe200078e000c */
[----:B------:R-:W-:-:S03]  /*23b0*/  ISETP.GT.AND P3, PT, R0, RZ, P1 ;  /* 0x000000ff0000720c */ /* 0x000fc60000f64270 */
[----:B------:R-:W-:Y:S01]  /*23c0*/  IMAD.WIDE.U32 R8, R14, R102, R8 ;  /* 0x000000660e087225 */ /* 0x000fe200078e0008 */
[----:B--2---:R-:W-:-:S05]  /*23d0*/  LOP3.LUT R2, R15, 0xffffe000, RZ, 0xc0, !PT ;  /* 0xffffe0000f027812 */ /* 0x004fca00078ec0ff */
[----:B------:R-:W-:Y:S01]  /*23e0*/  FMUL R3, R2, R23 ;  /* 0x0000001702037220 */ /* 0x000fe20000400000 */
[----:B------:R-:W-:-:S03]  /*23f0*/  LEA R2, P4, R12, R104, 0x2 ;  /* 0x000000680c027211 */ /* 0x000fc600078810ff */
[----:B------:R-:W-:Y:S01]  /*2400*/  FFMA R107, R24, R22, R3 ;  /* 0x00000016186b7223 */ /* 0x000fe20000000003 */
[----:B------:R-:W-:-:S04]  /*2410*/  IMAD.IADD R3, R21, 0x1, R13 ;  /* 0x0000000115037824 */ /* 0x000fc800078e020d */
[----:B------:R-:W-:Y:S02]  /*2420*/  F2FP.TF32.F32.PACK_B R107, R107 ;  /* 0x0000006bff6b723e */ /* 0x000fe400024050ff */
[----:B------:R-:W-:-:S03]  /*2430*/  LEA.HI.X R3, R12, R105, R3, 0x2, P4 ;  /* 0x000000690c037211 */ /* 0x000fc600020f1403 */
[----:B------:R0:W-:Y:S01]  /*2440*/  @P2 STG.E desc[UR54][R6.64], R107 ;  /* 0x0000006b06002986 */ /* 0x0001e2000c101936 */
[----:B------:R-:W-:Y:S05]  /*2450*/  @!P3 BRA `(.L_x_34) ;  /* 0x000000000004b947 */ /* 0x000fea0003800000 */
[----:B------:R1:W5:Y:S02]  /*2460*/  LDG.E.LTC128B R15, desc[UR54][R2.64+0x4] ;  /* 0x00000436020f7981 */ /* 0x000364000c1e1920 */
.L_x_34:
[----:B------:R-:W-:Y:S05]  /*2470*/  BSYNC B1 ;  /* 0x0000000000017941 */ /* 0x000fea0003800000 */
.L_x_33:
[----:B-----5:R-:W-:Y:S01]  /*2480*/  LOP3.LUT R12, R15, 0xffffe000, RZ, 0xc0, !PT ;  /* 0xffffe0000f0c7812 */ /* 0x020fe200078ec0ff */
[----:B------:R-:W-:Y:S01]  /*2490*/  IMAD.IADD R101, R101, 0x1, R9 ;  /* 0x0000000165657824 */ /* 0x000fe200078e0209 */
[----:B------:R-:W-:Y:S02]  /*24a0*/  IADD3 R4, P2, R4, R8, RZ ;  /* 0x0000000804047210 */ /* 0x000fe40007f5e0ff */
[----:B------:R-:W-:Y:S01]  /*24b0*/  ISETP.GT.AND P0, PT, R0, 0x8, P0 ;  /* 0x000000080000780c */ /* 0x000fe20000704270 */
[----:B------:R-:W-:Y:S02]  /*24c0*/  FMUL R12, R12, R23 ;  /* 0x000000170c0c7220 */ /* 0x000fe40000400000 */
[----:B------:R-:W-:Y:S02]  /*24d0*/  IMAD.X R5, R101, 0x1, R5, P2 ;  /* 0x0000000165057824 */ /* 0x000fe400010e0605 */
[----:B------:R-:W-:Y:S01]  /*24e0*/  FFMA R25, R25, R22, R12 ;  /* 0x0000001619197223 */ /* 0x000fe2000000000c */
[----:B------:R-:W-:-:S04]  /*24f0*/  LEA R12, P2, R4, R104, 0x2 ;  /* 0x00000068040c7211 */ /* 0x000fc800078410ff */
[----:B------:R-:W-:Y:S01]  /*2500*/  LEA.HI.X R13, R4, R105, R5, 0x2, P2 ;  /* 0x00000069040d7211 */ /* 0x000fe200010f1405 */
[----:B------:R-:W-:Y:S01]  /*2510*/  @P3 IMAD.MOV.U32 R4, RZ, RZ, R6 ;  /* 0x000000ffff043224 */ /* 0x000fe200078e0006 */
[----:B------:R-:W-:Y:S01]  /*2520*/  F2FP.TF32.F32.PACK_B R25, R25 ;  /* 0x00000019ff19723e */ /* 0x000fe200024050ff */
[----:B------:R-:W-:-:S05]  /*2530*/  @P3 IMAD.MOV.U32 R5, RZ, RZ, R7 ;  /* 0x000000ffff053224 */ /* 0x000fca00078e0007 */
[----:B------:R2:W-:Y:S04]  /*2540*/  @P3 STG.E desc[UR54][R4.64+0x4], R25 ;  /* 0x0000041904003986 */ /* 0x0005e8000c101936 */
[----:B------:R-:W3:Y:S01]  /*2550*/  @P0 LDG.E.LTC128B R15, desc[UR54][R12.64] ;  /* 0x000000360c0f0981 */ /* 0x000ee2000c1e1920 */
[----:B------:R-:W-:Y:S01]  /*2560*/  IADD3 R10, P2, P3, R90, R8, R10 ;  /* 0x000000085a0a7210 */ /* 0x000fe20007b5e00a */
[----:B------:R-:W-:Y:S01]  /*2570*/  BSSY B1, `(.L_x_35) ;  /* 0x0000011000017945 */ /* 0x000fe20003800000 */
[----:B------:R-:W-:Y:S02]  /*2580*/  ISETP.GT.AND P1, PT, R0, 0x8, P1 ;  /* 0x000000080000780c */ /* 0x000fe40000f24270 */
[----:B------:R-:W-:-:S03]  /*2590*/  IADD3.X R11, R91, R101, R11, P2, P3 ;  /* 0x000000655b0b7210 */ /* 0x000fc600017e640b */
[----:B------:R-:W-:Y:S01]  /*25a0*/  IMAD.WIDE.U32 R10, R19, R100, R10 ;  /* 0x00000064130a7225 */ /* 0x000fe200078e000a */
[----:B------:R-:W-:-:S03]  /*25b0*/  SHF.L.U64.HI R19, R93, 0x2, R92 ;  /* 0x000000025d137819 */ /* 0x000fc6000001025c */
[----:B------:R-:W-:Y:S01]  /*25c0*/  IMAD.IADD R11, R21, 0x1, R11 ;  /* 0x00000001150b7824 */ /* 0x000fe200078e020b */
[----:B--2---:R-:W-:-:S04]  /*25d0*/  LEA R4, P3, R10, R104, 0x2 ;  /* 0x000000680a047211 */ /* 0x004fc800078610ff */
[----:B------:R-:W-:Y:S02]  /*25e0*/  LEA.HI.X R5, R10, R105, R11, 0x2, P3 ;  /* 0x000000690a057211 */ /* 0x000fe400018f140b */
[----:B---3--:R-:W-:-:S05]  /*25f0*/  LOP3.LUT R8, R15, 0xffffe000, RZ, 0xc0, !PT ;  /* 0xffffe0000f087812 */ /* 0x008fca00078ec0ff */
[----:B------:R-:W-:Y:S01]  /*2600*/  FMUL R9, R8, R23 ;  /* 0x0000001708097220 */ /* 0x000fe20000400000 */
[----:B------:R-:W-:-:S03]  /*2610*/  LEA R8, P2, R93, R6, 0x2 ;  /* 0x000000065d087211 */ /* 0x000fc600078410ff */
[----:B------:R-:W-:Y:S02]  /*2620*/  FFMA R101, R26, R22, R9 ;  /* 0x000000161a657223 */ /* 0x000fe40000000009 */
[----:B------:R-:W-:-:S03]  /*2630*/  IMAD.X R9, R19, 0x1, R7, P2 ;  /* 0x0000000113097824 */ /* 0x000fc600010e0607 */
[----:B------:R-:W-:-:S05]  /*2640*/  F2FP.TF32.F32.PACK_B R101, R101 ;  /* 0x00000065ff65723e */ /* 0x000fca00024050ff */
[----:B------:R2:W-:Y:S01]  /*2650*/  @P0 STG.E desc[UR54][R8.64], R101 ;  /* 0x0000006508000986 */ /* 0x0005e2000c101936 */
[----:B------:R-:W-:Y:S05]  /*2660*/  @!P1 BRA `(.L_x_36) ;  /* 0x0000000000049947 */ /* 0x000fea0003800000 */
[----:B------:R3:W5:Y:S02]  /*2670*/  LDG.E.LTC128B R15, desc[UR54][R4.64+0x4] ;  /* 0x00000436040f7981 */ /* 0x000764000c1e1920 */
.L_x_36:
[----:B------:R-:W-:Y:S05]  /*2680*/  BSYNC B1 ;  /* 0x0000000000017941 */ /* 0x000fea0003800000 */
.L_x_35:
[----:B-----5:R-:W-:Y:S01]  /*2690*/  LOP3.LUT R10, R15, 0xffffe000, RZ, 0xc0, !PT ;  /* 0xffffe0000f0a7812 */ /* 0x020fe200078ec0ff */
[----:B------:R-:W-:Y:S01]  /*26a0*/  BSSY B1, `(.L_x_37) ;  /* 0x0000009000017945 */ /* 0x000fe20003800000 */
[----:B------:R-:W-:-:S03]  /*26b0*/  ISETP.GT.AND P0, PT, R18, 0x8, PT ;  /* 0x000000081200780c */ /* 0x000fc60003f04270 */
[----:B------:R-:W-:Y:S01]  /*26c0*/  FMUL R10, R10, R23 ;  /* 0x000000170a0a7220 */ /* 0x000fe20000400000 */
[----:B------:R-:W-:-:S03]  /*26d0*/  ISETP.GT.AND P2, PT, R0, RZ, P0 ;  /* 0x000000ff0000720c */ /* 0x000fc60000744270 */
[----:B------:R-:W-:-:S05]  /*26e0*/  FFMA R27, R27, R22, R10 ;  /* 0x000000161b1b7223 */ /* 0x000fca000000000a */
[----:B------:R-:W-:-:S05]  /*26f0*/  F2FP.TF32.F32.PACK_B R27, R27 ;  /* 0x0000001bff1b723e */ /* 0x000fca00024050ff */
[----:B------:R4:W-:Y:S01]  /*2700*/  @P1 STG.E desc[UR54][R8.64+0x4], R27 ;  /* 0x0000041b08001986 */ /* 0x0009e2000c101936 */
[----:B------:R-:W-:Y:S05]  /*2710*/  @!P2 BRA `(.L_x_38) ;  /* 0x000000000004a947 */ /* 0x000fea0003800000 */
[----:B------:R0:W5:Y:S02]  /*2720*/  LDG.E.LTC128B R15, desc[UR54][R2.64+0x20] ;  /* 0x00002036020f7981 */ /* 0x000164000c1e1920 */
.L_x_38:
[----:B------:R-:W-:Y:S05]  /*2730*/  BSYNC B1 ;  /* 0x0000000000017941 */ /* 0x000fea0003800000 */
.L_x_37:
        /* <DEDUP_REMOVED lines=10> */
.L_x_40:
[----:B------:R-:W-:Y:S05]  /*27e0*/  BSYNC B1 ;  /* 0x0000000000017941 */ /* 0x000fea0003800000 */
.L_x_39:
[----:B-----5:R-:W-:Y:S01]  /*27f0*/  LOP3.LUT R10, R15, 0xffffe000, RZ, 0xc0, !PT ;  /* 0xffffe0000f0a7812 */ /* 0x020fe200078ec0ff */
[----:B------:R-:W-:Y:S01]  /*2800*/  BSSY B1, `(.L_x_41) ;  /* 0x0000008000017945 */ /* 0x000fe20003800000 */
[----:B------:R-:W-:-:S03]  /*2810*/  ISETP.GT.AND P0, PT, R0, 0x8, P0 ;  /* 0x000000080000780c */ /* 0x000fc60000704270 */
[----:B------:R-:W-:-:S04]  /*2820*/  FMUL R10, R10, R23 ;  /* 0x000000170a0a7220 */ /* 0x000fc80000400000 */
[----:B------:R-:W-:-:S05]  /*2830*/  FFMA R29, R29, R22, R10 ;  /* 0x000000161d1d7223 */ /* 0x000fca000000000a */
[----:B------:R-:W-:-:S05]  /*2840*/  F2FP.TF32.F32.PACK_B R29, R29 ;  /* 0x0000001dff1d723e */ /* 0x000fca00024050ff */
[----:B------:R0:W-:Y:S01]  /*2850*/  @P3 STG.E desc[UR54][R6.64+0x24], R29 ;  /* 0x0000241d06003986 */ /* 0x0001e2000c101936 */
[----:B------:R-:W-:Y:S05]  /*2860*/  @!P0 BRA `(.L_x_42) ;  /* 0x0000000000048947 */ /* 0x000fea0003800000 */
[----:B------:R0:W5:Y:S02]  /*2870*/  LDG.E.LTC128B R15, desc[UR54][R4.64+0x20] ;  /* 0x00002036040f7981 */ /* 0x000164000c1e1920 */
.L_x_42:
[----:B------:R-:W-:Y:S05]  /*2880*/  BSYNC B1 ;  /* 0x0000000000017941 */ /* 0x000fea0003800000 */
.L_x_41:
[----:B-----5:R-:W-:Y:S01]  /*2890*/  LOP3.LUT R10, R15, 0xffffe000, RZ, 0xc0, !PT ;  /* 0xffffe0000f0a7812 */ /* 0x020fe200078ec0ff */
[----:B------:R-:W-:Y:S01]  /*28a0*/  BSSY B1, `(.L_x_43) ;  /* 0x0000008000017945 */ /* 0x000fe20003800000 */
[----:B------:R-:W-:-:S03]  /*28b0*/  ISETP.GT.AND P1, PT, R0, 0x8, P1 ;  /* 0x000000080000780c */ /* 0x000fc60000f24270 */
[----:B0-----:R-:W-:-:S04]  /*28c0*/  FMUL R11, R10, R23 ;  /* 0x000000170a0b7220 */ /* 0x001fc80000400000 */
[----:B------:R-:W-:-:S05]  /*28d0*/  FFMA R11, R30, R22, R11 ;  /* 0x000000161e0b7223 */ /* 0x000fca000000000b */
[----:B------:R-:W-:-:S05]  /*28e0*/  F2FP.TF32.F32.PACK_B R11, R11 ;  /* 0x0000000bff0b723e */ /* 0x000fca00024050ff */
[----:B------:R0:W-:Y:S01]  /*28f0*/  @P0 STG.E desc[UR54][R8.64+0x20], R11 ;  /* 0x0000200b08000986 */ /* 0x0001e2000c101936 */
[----:B------:R-:W-:Y:S05]  /*2900*/  @!P1 BRA `(.L_x_44) ;  /* 0x0000000000049947 */ /* 0x000fea0003800000 */
[----:B------:R0:W5:Y:S02]  /*2910*/  LDG.E.LTC128B R15, desc[UR54][R4.64+0x24] ;  /* 0x00002436040f7981 */ /* 0x000164000c1e1920 */
.L_x_44:
[----:B------:R-:W-:Y:S05]  /*2920*/  BSYNC B1 ;  /* 0x0000000000017941 */ /* 0x000fea0003800000 */
.L_x_43:
        /* <DEDUP_REMOVED lines=10> */
.L_x_46:
[----:B------:R-:W-:Y:S05]  /*29d0*/  BSYNC B1 ;  /* 0x0000000000017941 */ /* 0x000fea0003800000 */
.L_x_45:
[----:B-----5:R-:W-:Y:S01]  /*29e0*/  LOP3.LUT R10, R15, 0xffffe000, RZ, 0xc0, !PT ;  /* 0xffffe0000f0a7812 */ /* 0x020fe200078ec0ff */
[----:B------:R-:W-:Y:S01]  /*29f0*/  BSSY B1, `(.L_x_47) ;  /* 0x0000009000017945 */ /* 0x000fe20003800000 */
[----:B------:R-:W-:-:S03]  /*2a00*/  ISETP.GT.AND P1, PT, R18, 0x11, PT ;  /* 0x000000111200780c */ /* 0x000fc60003f24270 */
[----:B0-----:R-:W-:Y:S01]  /*2a10*/  FMUL R11, R10, R23 ;  /* 0x000000170a0b7220 */ /* 0x001fe20000400000 */
[----:B------:R-:W-:-:S03]  /*2a20*/  ISETP.GT.AND P3, PT, R0, RZ, P1 ;  /* 0x000000ff0000720c */ /* 0x000fc60000f64270 */
[----:B------:R-:W-:-:S05]  /*2a30*/  FFMA R11, R32, R22, R11 ;  /* 0x00000016200b7223 */ /* 0x000fca000000000b */
[----:B------:R-:W-:-:S05]  /*2a40*/  F2FP.TF32.F32.PACK_B R11, R11 ;  /* 0x0000000bff0b723e */ /* 0x000fca00024050ff */
[----:B------:R0:W-:Y:S01]  /*2a50*/  @P2 STG.E desc[UR54][R6.64+0x40], R11 ;  /* 0x0000400b06002986 */ /* 0x0001e2000c101936 */
[----:B------:R-:W-:Y:S05]  /*2a60*/  @!P3 BRA `(.L_x_48) ;  /* 0x000000000004b947 */ /* 0x000fea0003800000 */
[----:B------:R0:W5:Y:S02]  /*2a70*/  LDG.E.LTC128B R15, desc[UR54][R2.64+0x44] ;  /* 0x00004436020f7981 */ /* 0x000164000c1e1920 */
.L_x_48:
[----:B------:R-:W-:Y:S05]  /*2a80*/  BSYNC B1 ;  /* 0x0000000000017941 */ /* 0x000fea0003800000 */
.L_x_47:
        /* <DEDUP_REMOVED lines=9> */
.L_x_50:
[----:B------:R-:W-:Y:S05]  /*2b20*/  BSYNC B1 ;  /* 0x0000000000017941 */ /* 0x000fea0003800000 */
.L_x_49:
        /* <DEDUP_REMOVED lines=9> */
.L_x_52:
[----:B------:R-:W-:Y:S05]  /*2bc0*/  BSYNC B1 ;  /* 0x0000000000017941 */ /* 0x000fea0003800000 */
.L_x_51:
        /* <DEDUP_REMOVED lines=10> */
.L_x_54:
[----:B------:R-:W-:Y:S05]  /*2c70*/  BSYNC B1 ;  /* 0x0000000000017941 */ /* 0x000fea0003800000 */
.L_x_53:
        /* <DEDUP_REMOVED lines=10> */
.L_x_56:
[----:B------:R-:W-:Y:S05]  /*2d20*/  BSYNC B1 ;  /* 0x0000000000017941 */ /* 0x000fea0003800000 */
.L_x_55:
        /* <DEDUP_REMOVED lines=9> */
.L_x_58:
[----:B------:R-:W-:Y:S05]  /*2dc0*/  BSYNC B1 ;  /* 0x0000000000017941 */ /* 0x000fea0003800000 */
.L_x_57:
        /* <DEDUP_REMOVED lines=9> */
.L_x_60:
[----:B------:R-:W-:Y:S05]  /*2e60*/  BSYNC B1 ;  /* 0x0000000000017941 */ /* 0x000fea0003800000 */
.L_x_59:
        /* <DEDUP_REMOVED lines=10> */
.L_x_62:
[----:B------:R-:W-:Y:S05]  /*2f10*/  BSYNC B1 ;  /* 0x0000000000017941 */ /* 0x000fea0003800000 */
.L_x_61:
        /* <DEDUP_REMOVED lines=10> */
.L_x_64:
[----:B------:R-:W-:Y:S05]  /*2fc0*/  BSYNC B1 ;  /* 0x0000000000017941 */ /* 0x000fea0003800000 */
.L_x_63:
        /* <DEDUP_REMOVED lines=9> */
.L_x_66:
[----:B------:R-:W-:Y:S05]  /*3060*/  BSYNC B1 ;  /* 0x0000000000017941 */ /* 0x000fea0003800000 */
.L_x_65:
        /* <DEDUP_REMOVED lines=9> */
.L_x_68:
[----:B------:R-:W-:Y:S05]  /*3100*/  BSYNC B1 ;  /* 0x0000000000017941 */ /* 0x000fea0003800000 */
.L_x_67:
        /* <DEDUP_REMOVED lines=10> */
.L_x_70:
[----:B------:R-:W-:Y:S05]  /*31b0*/  BSYNC B1 ;  /* 0x0000000000017941 */ /* 0x000fea0003800000 */
.L_x_69:
        /* <DEDUP_REMOVED lines=10> */
.L_x_72:
[----:B------:R-:W-:Y:S05]  /*3260*/  BSYNC B1 ;  /* 0x0000000000017941 */ /* 0x000fea0003800000 */
.L_x_71:
        /* <DEDUP_REMOVED lines=9> */
.L_x_74:
[----:B------:R-:W-:Y:S05]  /*3300*/  BSYNC B1 ;  /* 0x0000000000017941 */ /* 0x000fea0003800000 */
.L_x_73:
        /* <DEDUP_REMOVED lines=9> */
.L_x_76:
[----:B------:R-:W-:Y:S05]  /*33a0*/  BSYNC B1 ;  /* 0x0000000000017941 */ /* 0x000fea0003800000 */
.L_x_75:
        /* <DEDUP_REMOVED lines=10> */
.L_x_78:
[----:B------:R-:W-:Y:S05]  /*3450*/  BSYNC B1 ;  /* 0x0000000000017941 */ /* 0x000fea0003800000 */
.L_x_77:
        /* <DEDUP_REMOVED lines=10> */
.L_x_80:
[----:B------:R-:W-:Y:S05]  /*3500*/  BSYNC B1 ;  /* 0x0000000000017941 */ /* 0x000fea0003800000 */
.L_x_79:
        /* <DEDUP_REMOVED lines=9> */
.L_x_82:
[----:B------:R-:W-:Y:S05]  /*35a0*/  BSYNC B1 ;  /* 0x0000000000017941 */ /* 0x000fea0003800000 */
.L_x_81:
        /* <DEDUP_REMOVED lines=9> */
.L_x_84:
[----:B------:R-:W-:Y:S05]  /*3640*/  BSYNC B1 ;  /* 0x0000000000017941 */ /* 0x000fea0003800000 */
.L_x_83:
        /* <DEDUP_REMOVED lines=10> */
.L_x_86:
[----:B------:R-:W-:Y:S05]  /*36f0*/  BSYNC B1 ;  /* 0x0000000000017941 */ /* 0x000fea0003800000 */
.L_x_85:
        /* <DEDUP_REMOVED lines=10> */
.L_x_88:
[----:B------:R-:W-:Y:S05]  /*37a0*/  BSYNC B1 ;  /* 0x0000000000017941 */ /* 0x000fea0003800000 */
.L_x_87:
        /* <DEDUP_REMOVED lines=9> */
.L_x_90:
[----:B------:R-:W-:Y:S05]  /*3840*/  BSYNC B1 ;  /* 0x0000000000017941 */ /* 0x000fea0003800000 */
.L_x_89:
        /* <DEDUP_REMOVED lines=9> */
.L_x_92:
[----:B------:R-:W-:Y:S05]  /*38e0*/  BSYNC B1 ;  /* 0x0000000000017941 */ /* 0x000fea0003800000 */
.L_x_91:
        /* <DEDUP_REMOVED lines=10> */
.L_x_94:
[----:B------:R-:W-:Y:S05]  /*3990*/  BSYNC B1 ;  /* 0x0000000000017941 */ /* 0x000fea0003800000 */
.L_x_93:
        /* <DEDUP_REMOVED lines=10> */
.L_x_96:
[----:B------:R-:W-:Y:S05]  /*3a40*/  BSYNC B1 ;  /* 0x0000000000017941 */ /* 0x000fea0003800000 */
.L_x_95:
        /* <DEDUP_REMOVED lines=9> */
.L_x_98:
[----:B------:R-:W-:Y:S05]  /*3ae0*/  BSYNC B1 ;  /* 0x0000000000017941 */ /* 0x000fea0003800000 */
.L_x_97:
        /* <DEDUP_REMOVED lines=9> */
.L_x_100:
[----:B------:R-:W-:Y:S05]  /*3b80*/  BSYNC B1 ;  /* 0x0000000000017941 */ /* 0x000fea0003800000 */
.L_x_99:
        /* <DEDUP_REMOVED lines=10> */
.L_x_102:
[----:B------:R-:W-:Y:S05]  /*3c30*/  BSYNC B1 ;  /* 0x0000000000017941 */ /* 0x000fea0003800000 */
.L_x_101:
        /* <DEDUP_REMOVED lines=10> */
.L_x_104:
[----:B------:R-:W-:Y:S05]  /*3ce0*/  BSYNC B1 ;  /* 0x0000000000017941 */ /* 0x000fea0003800000 */
.L_x_103:
        /* <DEDUP_REMOVED lines=9> */
.L_x_106:
[----:B------:R-:W-:Y:S05]  /*3d80*/  BSYNC B1 ;  /* 0x0000000000017941 */ /* 0x000fea0003800000 */
.L_x_105:
        /* <DEDUP_REMOVED lines=9> */
.L_x_108:
[----:B------:R-:W-:Y:S05]  /*3e20*/  BSYNC B1 ;  /* 0x0000000000017941 */ /* 0x000fea0003800000 */
.L_x_107:
        /* <DEDUP_REMOVED lines=10> */
.L_x_110:
[----:B------:R-:W-:Y:S05]  /*3ed0*/  BSYNC B1 ;  /* 0x0000000000017941 */ /* 0x000fea0003800000 */
.L_x_109:
        /* <DEDUP_REMOVED lines=10> */
.L_x_112:
[----:B------:R-:W-:Y:S05]  /*3f80*/  BSYNC B1 ;  /* 0x0000000000017941 */ /* 0x000fea0003800000 */
.L_x_111:
        /* <DEDUP_REMOVED lines=9> */
.L_x_114:
[----:B------:R-:W-:Y:S05]  /*4020*/  BSYNC B1 ;  /* 0x0000000000017941 */ /* 0x000fea0003800000 */
.L_x_113:
        /* <DEDUP_REMOVED lines=9> */
.L_x_116:
[----:B------:R-:W-:Y:S05]  /*40c0*/  BSYNC B1 ;  /* 0x0000000000017941 */ /* 0x000fea0003800000 */
.L_x_115:
        /* <DEDUP_REMOVED lines=10> */
.L_x_118:
[----:B------:R-:W-:Y:S05]  /*4170*/  BSYNC B1 ;  /* 0x0000000000017941 */ /* 0x000fea0003800000 */
.L_x_117:
        /* <DEDUP_REMOVED lines=10> */
.L_x_120:
[----:B------:R-:W-:Y:S05]  /*4220*/  BSYNC B1 ;  /* 0x0000000000017941 */ /* 0x000fea0003800000 */
.L_x_119:
        /* <DEDUP_REMOVED lines=9> */
.L_x_122:
[----:B------:R-:W-:Y:S05]  /*42c0*/  BSYNC B1 ;  /* 0x0000000000017941 */ /* 0x000fea0003800000 */
.L_x_121:
        /* <DEDUP_REMOVED lines=9> */
.L_x_124:
[----:B------:R-:W-:Y:S05]  /*4360*/  BSYNC B1 ;  /* 0x0000000000017941 */ /* 0x000fea0003800000 */
.L_x_123:
        /* <DEDUP_REMOVED lines=10> */
.L_x_126:
[----:B------:R-:W-:Y:S05]  /*4410*/  BSYNC B1 ;  /* 0x0000000000017941 */ /* 0x000fea0003800000 */
.L_x_125:
        /* <DEDUP_REMOVED lines=10> */
.L_x_128:
[----:B------:R-:W-:Y:S05]  /*44c0*/  BSYNC B1 ;  /* 0x0000000000017941 */ /* 0x000fea0003800000 */
.L_x_127:
        /* <DEDUP_REMOVED lines=9> */
.L_x_130:
[----:B------:R-:W-:Y:S05]  /*4560*/  BSYNC B1 ;  /* 0x0000000000017941 */ /* 0x000fea0003800000 */
.L_x_129:
        /* <DEDUP_REMOVED lines=9> */
.L_x_132:
[----:B------:R-:W-:Y:S05]  /*4600*/  BSYNC B1 ;  /* 0x0000000000017941 */ /* 0x000fea0003800000 */
.L_x_131:
        /* <DEDUP_REMOVED lines=10> */
.L_x_134:
[----:B------:R-:W-:Y:S05]  /*46b0*/  BSYNC B1 ;  /* 0x0000000000017941 */ /* 0x000fea0003800000 */
.L_x_133:
        /* <DEDUP_REMOVED lines=10> */
.L_x_136:
[----:B------:R-:W-:Y:S05]  /*4760*/  BSYNC B1 ;  /* 0x0000000000017941 */ /* 0x000fea0003800000 */
.L_x_135:
        /* <DEDUP_REMOVED lines=9> */
.L_x_138:
[----:B------:R-:W-:Y:S05]  /*4800*/  BSYNC B1 ;  /* 0x0000000000017941 */ /* 0x000fea0003800000 */
.L_x_137:
        /* <DEDUP_REMOVED lines=9> */
.L_x_140:
[----:B------:R-:W-:Y:S05]  /*48a0*/  BSYNC B1 ;  /* 0x0000000000017941 */ /* 0x000fea0003800000 */
.L_x_139:
        /* <DEDUP_REMOVED lines=10> */
.L_x_142:
[----:B------:R-:W-:Y:S05]  /*4950*/  BSYNC B1 ;  /* 0x0000000000017941 */ /* 0x000fea0003800000 */
.L_x_141:
        /* <DEDUP_REMOVED lines=10> */
.L_x_144:
[----:B------:R-:W-:Y:S05]  /*4a00*/  BSYNC B1 ;  /* 0x0000000000017941 */ /* 0x000fea0003800000 */
.L_x_143:
        /* <DEDUP_REMOVED lines=9> */
.L_x_146:
[----:B------:R-:W-:Y:S05]  /*4aa0*/  BSYNC B1 ;  /* 0x0000000000017941 */ /* 0x000fea0003800000 */
.L_x_145:
        /* <DEDUP_REMOVED lines=9> */
.L_x_148:
[----:B------:R-:W-:Y:S05]  /*4b40*/  BSYNC B1 ;  /* 0x0000000000017941 */ /* 0x000fea0003800000 */
.L_x_147:
        /* <DEDUP_REMOVED lines=10> */
.L_x_150:
[----:B------:R-:W-:Y:S05]  /*4bf0*/  BSYNC B1 ;  /* 0x0000000000017941 */ /* 0x000fea0003800000 */
.L_x_149:
        /* <DEDUP_REMOVED lines=10> */
.L_x_152:
[----:B------:R-:W-:Y:S05]  /*4ca0*/  BSYNC B1 ;  /* 0x0000000000017941 */ /* 0x000fea0003800000 */
.L_x_151:
[----:B01---5:R-:W-:Y:S01]  /*4cb0*/  LOP3.LUT R2, R15, 0xffffe000, RZ, 0xc0, !PT ;  /* 0xffffe0000f027812 */ /* 0x023fe200078ec0ff */
        /* <DEDUP_REMOVED lines=8> */
.L_x_154:
[----:B------:R-:W-:Y:S05]  /*4d40*/  BSYNC B1 ;  /* 0x0000000000017941 */ /* 0x000fea0003800000 */
.L_x_153:
[----:B-----5:R-:W-:Y:S01]  /*4d50*/  LOP3.LUT R2, R15, 0xffffe000, RZ, 0xc0, !PT ;  /* 0xffffe0000f027812 */ /* 0x020fe200078ec0ff */
[----:B------:R-:W-:Y:S01]  /*4d60*/  BSSY B1, `(.L_x_155) ;  /* 0x000000a000017945 */ /* 0x000fe20003800000 */
[----:B------:R-:W-:-:S03]  /*4d70*/  ISETP.GT.AND P1, PT, R0, 0x8, P1 ;  /* 0x000000080000780c */ /* 0x000fc60000f24270 */
[----:B------:R-:W-:Y:S01]  /*4d80*/  FMUL R3, R2, R23 ;  /* 0x0000001702037220 */ /* 0x000fe20000400000 */
[----:B------:R-:W-:-:S03]  /*4d90*/  @P0 IMAD.MOV.U32 R2, RZ, RZ, R8 ;  /* 0x000000ffff020224 */ /* 0x000fc600078e0008 */
[----:B0-----:R-:W-:Y:S01]  /*4da0*/  FFMA R7, R86, R22, R3 ;  /* 0x0000001656077223 */ /* 0x001fe20000000003 */
[----:B------:R-:W-:-:S04]  /*4db0*/  @P0 IMAD.MOV.U32 R3, RZ, RZ, R9 ;  /* 0x000000ffff030224 */ /* 0x000fc800078e0009 */
[----:B------:R-:W-:-:S05]  /*4dc0*/  F2FP.TF32.F32.PACK_B R7, R7 ;  /* 0x00000007ff07723e */ /* 0x000fca00024050ff */
[----:B------:R0:W-:Y:S01]  /*4dd0*/  @P0 STG.E desc[UR54][R2.64+0x1e0], R7 ;  /* 0x0001e00702000986 */ /* 0x0001e2000c101936 */
[----:B------:R-:W-:Y:S05]  /*4de0*/  @!P1 BRA `(.L_x_156) ;  /* 0x0000000000049947 */ /* 0x000fea0003800000 */
[----:B------:R0:W5:Y:S02]  /*4df0*/  LDG.E.LTC128B R15, desc[UR54][R4.64+0x1e4] ;  /* 0x0001e436040f7981 */ /* 0x000164000c1e1920 */
.L_x_156:
[----:B------:R-:W-:Y:S05]  /*4e00*/  BSYNC B1 ;  /* 0x0000000000017941 */ /* 0x000fea0003800000 */
.L_x_155:
[----:B------:R-:W-:Y:S05]  /*4e10*/  @!P1 BRA `(.L_x_157) ;  /* 0x0000001000b09947 */ /* 0x000fea0003800000 */
[----:B-----5:R-:W-:-:S05]  /*4e20*/  LOP3.LUT R0, R15, 0xffffe000, RZ, 0xc0, !PT ;  /* 0xffffe0000f007812 */ /* 0x020fca00078ec0ff */
[----:B------:R-:W-:-:S04]  /*4e30*/  FMUL R0, R0, R23 ;  /* 0x0000001700007220 */ /* 0x000fc80000400000 */
[----:B------:R-:W-:-:S05]  /*4e40*/  FFMA R87, R87, R22, R0 ;  /* 0x0000001657577223 */ /* 0x000fca0000000000 */
[----:B------:R-:W-:-:S05]  /*4e50*/  F2FP.TF32.F32.PACK_B R87, R87 ;  /* 0x00000057ff57723e */ /* 0x000fca00024050ff */
[----:B------:R0:W-:Y:S01]  /*4e60*/  STG.E desc[UR54][R8.64+0x1e4], R87 ;  /* 0x0001e45708007986 */ /* 0x0001e2000c101936 */
[----:B------:R-:W-:Y:S05]  /*4e70*/  BRA `(.L_x_157) ;  /* 0x0000001000987947 */ /* 0x000fea0003800000 */
.L_x_32:
[----:B------:R-:W-:Y:S01]  /*4e80*/  ULDC.64 UR4, c[0x0][0x5c0] ;  /* 0x0001700000047ab9 */ /* 0x000fe20000000a00 */
[-C--:B------:R-:W-:Y:S01]  /*4e90*/  FMUL R9, R24, R22.reuse ;  /* 0x0000001618097220 */ /* 0x080fe20000400000 */
[----:B------:R-:W-:Y:S01]  /*4ea0*/  LEA R2, P1, R20, UR4, 0x2 ;  /* 0x0000000414027c11 */ /* 0x000fe2000f8210ff */
[-C--:B------:R-:W-:Y:S01]  /*4eb0*/  FMUL R25, R25, R22.reuse ;  /* 0x0000001619197220 */ /* 0x080fe20000400000 */
[----:B------:R-:W-:Y:S01]  /*4ec0*/  ISETP.GT.AND P3, PT, R18, 0x1, PT ;  /* 0x000000011200780c */ /* 0x000fe20003f64270 */
[-C--:B------:R-:W-:Y:S01]  /*4ed0*/  FMUL R27, R27, R22.reuse ;  /* 0x000000161b1b7220 */ /* 0x080fe20000400000 */
[----:B------:R-:W-:Y:S01]  /*4ee0*/  F2FP.TF32.F32.PACK_B R9, R9 ;  /* 0x00000009ff09723e */ /* 0x000fe200024050ff */
[-C--:B------:R-:W-:Y:S01]  /*4ef0*/  FMUL R29, R29, R22.reuse ;  /* 0x000000161d1d7220 */ /* 0x080fe20000400000 */
[----:B------:R-:W-:Y:S01]  /*4f00*/  LEA.HI.X R3, R20, UR5, R7, 0x2, P1 ;  /* 0x0000000514037c11 */ /* 0x000fe200088f1407 */
[-C--:B------:R-:W-:Y:S01]  /*4f10*/  FMUL R7, R26, R22.reuse ;  /* 0x000000161a077220 */ /* 0x080fe20000400000 */
[----:B------:R-:W-:Y:S01]  /*4f20*/  ISETP.GT.AND P1, PT, R0, RZ, P3 ;  /* 0x000000ff0000720c */ /* 0x000fe20001f24270 */
[-C--:B------:R-:W-:Y:S01]  /*4f30*/  FMUL R11, R30, R22.reuse ;  /* 0x000000161e0b7220 */ /* 0x080fe20000400000 */
[----:B------:R-:W-:Y:S01]  /*4f40*/  F2FP.TF32.F32.PACK_B R25, R25 ;  /* 0x00000019ff19723e */ /* 0x000fe200024050ff */
[----:B------:R0:W-:Y:S01]  /*4f50*/  @P2 STG.E desc[UR54][R2.64], R9 ;  /* 0x0000000902002986 */ /* 0x0001e2000c101936 */
[----:B------:R-:W-:Y:S01]  /*4f60*/  ISETP.GT.AND P2, PT, R0, 0x8, P0 ;  /* 0x000000080000780c */ /* 0x000fe20000744270 */
[-C--:B------:R-:W-:Y:S01]  /*4f70*/  FMUL R31, R31, R22.reuse ;  /* 0x000000161f1f7220 */ /* 0x080fe20000400000 */
[----:B------:R-:W-:Y:S01]  /*4f80*/  ISETP.GT.AND P0, PT, R18, 0x8, PT ;  /* 0x000000081200780c */ /* 0x000fe20003f04270 */
[-C--:B------:R-:W-:Y:S01]  /*4f90*/  FMUL R33, R33, R22.reuse ;  /* 0x0000001621217220 */ /* 0x080fe20000400000 */
[----:B------:R-:W-:Y:S01]  /*4fa0*/  SHF.L.U64.HI R5, R93, 0x2, R92 ;  /* 0x000000025d057819 */ /* 0x000fe2000001025c */
[----:B------:R-:W-:Y:S01]  /*4fb0*/  FMUL R35, R35, R22 ;  /* 0x0000001623237220 */ /* 0x000fe20000400000 */
[----:B------:R-:W-:Y:S01]  /*4fc0*/  LEA R4, P4, R93, R2, 0x2 ;  /* 0x000000025d047211 */ /* 0x000fe200078810ff */
[-C--:B------:R-:W-:Y:S01]  /*4fd0*/  FMUL R37, R37, R22.reuse ;  /* 0x0000001625257220 */ /* 0x080fe20000400000 */
[C---:B------:R-:W-:Y:S01]  /*4fe0*/  ISETP.GT.AND P3, PT, R0.reuse, 0x8, P3 ;  /* 0x000000080000780c */ /* 0x040fe20001f64270 */
[----:B------:R-:W-:Y:S01]  /*4ff0*/  @P1 STG.E desc[UR54][R2.64+0x4], R25 ;  /* 0x0000041902001986 */ /* 0x000fe2000c101936 */
[----:B------:R-:W-:Y:S01]  /*5000*/  ISETP.GT.AND P5, PT, R0, RZ, P0 ;  /* 0x000000ff0000720c */ /* 0x000fe200007a4270 */
[----:B------:R-:W-:Y:S01]  /*5010*/  IMAD.X R5, R5, 0x1, R3, P4 ;  /* 0x0000000105057824 */ /* 0x000fe200020e0603 */
[----:B------:R-:W-:Y:S01]  /*5020*/  F2FP.TF32.F32.PACK_B R7, R7 ;  /* 0x00000007ff07723e */ /* 0x000fe200024050ff */
[-C--:B0-----:R-:W-:Y:S01]  /*5030*/  FMUL R9, R28, R22.reuse ;  /* 0x000000161c097220 */ /* 0x081fe20000400000 */
[----:B------:R-:W-:Y:S01]  /*5040*/  ISETP.GT.AND P1, PT, R18, 0x9, PT ;  /* 0x000000091200780c */ /* 0x000fe20003f24270 */
[-C--:B------:R-:W-:Y:S01]  /*5050*/  FMUL R39, R39, R22.reuse ;  /* 0x0000001627277220 */ /* 0x080fe20000400000 */
[----:B------:R-:W-:Y:S01]  /*5060*/  F2FP.TF32.F32.PACK_B R27, R27 ;  /* 0x0000001bff1b723e */ /* 0x000fe200024050ff */
[----:B------:R0:W-:Y:S01]  /*5070*/  @P2 STG.E desc[UR54][R4.64], R7 ;  /* 0x0000000704002986 */ /* 0x0001e2000c101936 */
[----:B------:R-:W-:Y:S01]  /*5080*/  F2FP.TF32.F32.PACK_B R9, R9 ;  /* 0x00000009ff09723e */ /* 0x000fe200024050ff */
[-C--:B------:R-:W-:Y:S01]  /*5090*/  FMUL R41, R41, R22.reuse ;  /* 0x0000001629297220 */ /* 0x080fe20000400000 */
[C---:B------:R-:W-:Y:S01]  /*50a0*/  ISETP.GT.AND P4, PT, R0.reuse, RZ, P1 ;  /* 0x000000ff0000720c */ /* 0x040fe20000f84270 */
[----:B------:R-:W-:Y:S01]  /*50b0*/  @P3 STG.E desc[UR54][R4.64+0x4], R27 ;  /* 0x0000041b04003986 */ /* 0x000fe2000c101936 */
[----:B------:R-:W-:Y:S01]  /*50c0*/  ISETP.GT.AND P2, PT, R0, 0x8, P0 ;  /* 0x000000080000780c */ /* 0x000fe20000744270 */
[-C--:B------:R-:W-:Y:S01]  /*50d0*/  FMUL R43, R43, R22.reuse ;  /* 0x000000162b2b7220 */ /* 0x080fe20000400000 */
[----:B------:R-:W-:Y:S01]  /*50e0*/  ISETP.GT.AND P0, PT, R18, 0x10, PT ;  /* 0x000000101200780c */ /* 0x000fe20003f04270 */
[----:B------:R1:W-:Y:S01]  /*50f0*/  @P5 STG.E desc[UR54][R2.64+0x20], R9 ;  /* 0x0000200902005986 */ /* 0x0003e2000c101936 */
[C---:B------:R-:W-:Y:S01]  /*5100*/  ISETP.GT.AND P3, PT, R0.reuse, 0x8, P1 ;  /* 0x000000080000780c */ /* 0x040fe20000f64270 */
[-C--:B------:R-:W-:Y:S01]  /*5110*/  FMUL R45, R45, R22.reuse ;  /* 0x000000162d2d7220 */ /* 0x080fe20000400000 */
[----:B------:R-:W-:Y:S01]  /*5120*/  ISETP.GT.AND P5, PT, R0, RZ, P0 ;  /* 0x000000ff0000720c */ /* 0x000fe200007a4270 */
[-C--:B0-----:R-:W-:Y:S01]  /*5130*/  FMUL R7, R32, R22.reuse ;  /* 0x0000001620077220 */ /* 0x081fe20000400000 */
[----:B------:R-:W-:Y:S01]  /*5140*/  F2FP.TF32.F32.PACK_B R29, R29 ;  /* 0x0000001dff1d723e */ /* 0x000fe200024050ff */
[-C--:B------:R-:W-:Y:S01]  /*5150*/  FMUL R47, R47, R22.reuse ;  /* 0x000000162f2f7220 */ /* 0x080fe20000400000 */
[----:B------:R-:W-:Y:S01]  /*5160*/  F2FP.TF32.F32.PACK_B R11, R11 ;  /* 0x0000000bff0b723e */ /* 0x000fe200024050ff */
[-C--:B------:R-:W-:Y:S01]  /*5170*/  FMUL R49, R49, R22.reuse ;  /* 0x0000001631317220 */ /* 0x080fe20000400000 */
[----:B------:R-:W-:Y:S01]  /*5180*/  ISETP.GT.AND P1, PT, R18, 0x11, PT ;  /* 0x000000111200780c */ /* 0x000fe20003f24270 */
[----:B------:R-:W-:Y:S01]  /*5190*/  @P4 STG.E desc[UR54][R2.64+0x24], R29 ;  /* 0x0000241d02004986 */ /* 0x000fe2000c101936 */
[----:B------:R-:W-:Y:S01]  /*51a0*/  F2FP.TF32.F32.PACK_B R31, R31 ;  /* 0x0000001fff1f723e */ /* 0x000fe200024050ff */
[-C--:B-1----:R-:W-:Y:S01]  /*51b0*/  FMUL R9, R34, R22.reuse ;  /* 0x0000001622097220 */ /* 0x082fe20000400000 */
[----:B------:R-:W-:Y:S01]  /*51c0*/  F2FP.TF32.F32.PACK_B R7, R7 ;  /* 0x00000007ff07723e */ /* 0x000fe200024050ff */
[----:B------:R0:W-:Y:S01]  /*51d0*/  @P2 STG.E desc[UR54][R4.64+0x20], R11 ;  /* 0x0000200b04002986 */ /* 0x0001e2000c101936 */
[C---:B------:R-:W-:Y:S01]  /*51e0*/  ISETP.GT.AND P4, PT, R0.reuse, RZ, P1 ;  /* 0x000000ff0000720c */ /* 0x040fe20000f84270 */
[-C--:B------:R-:W-:Y:S01]  /*51f0*/  FMUL R51, R51, R22.reuse ;  /* 0x0000001633337220 */ /* 0x080fe20000400000 */
[----:B------:R-:W-:Y:S01]  /*5200*/  ISETP.GT.AND P2, PT, R0, 0x8, P0 ;  /* 0x000000080000780c */ /* 0x000fe20000744270 */
[----:B------:R-:W-:Y:S01]  /*5210*/  @P3 STG.E desc[UR54][R4.64+0x24], R31 ;  /* 0x0000241f04003986 */ /* 0x000fe2000c101936 */
[----:B------:R-:W-:Y:S01]  /*5220*/  ISETP.GT.AND P0, PT, R18, 0x18, PT ;  /* 0x000000181200780c */ /* 0x000fe20003f04270 */
[-C--:B------:R-:W-:Y:S01]  /*5230*/  FMUL R53, R53, R22.reuse ;  /* 0x0000001635357220 */ /* 0x080fe20000400000 */
[C---:B------:R-:W-:Y:S01]  /*5240*/  ISETP.GT.AND P3, PT, R0.reuse, 0x8, P1 ;  /* 0x000000080000780c */ /* 0x040fe20000f64270 */
[----:B------:R1:W-:Y:S01]  /*5250*/  @P5 STG.E desc[UR54][R2.64+0x40], R7 ;  /* 0x0000400702005986 */ /* 0x0003e2000c101936 */
[----:B------:R-:W-:Y:S01]  /*5260*/  ISETP.GT.AND P5, PT, R0, RZ, P0 ;  /* 0x000000ff0000720c */ /* 0x000fe200007a4270 */
[-C--:B------:R-:W-:Y:S01]  /*5270*/  FMUL R55, R55, R22.reuse ;  /* 0x0000001637377220 */ /* 0x080fe20000400000 */
[----:B------:R-:W-:Y:S01]  /*5280*/  F2FP.TF32.F32.PACK_B R33, R33 ;  /* 0x00000021ff21723e */ /* 0x000fe200024050ff */
[-C--:B0-----:R-:W-:Y:S01]  /*5290*/  FMUL R11, R38, R22.reuse ;  /* 0x00000016260b7220 */ /* 0x081fe20000400000 */
[----:B------:R-:W-:Y:S01]  /*52a0*/  F2FP.TF32.F32.PACK_B R9, R9 ;  /* 0x00000009ff09723e */ /* 0x000fe200024050ff */
[-C--:B------:R-:W-:Y:S01]  /*52b0*/  FMUL R57, R57, R22.reuse ;  /* 0x0000001639397220 */ /* 0x080fe20000400000 */
[----:B------:R-:W-:Y:S01]  /*52c0*/  ISETP.GT.AND P1, PT, R18, 0x19, PT ;  /* 0x000000191200780c */ /* 0x000fe20003f24270 */
[----:B------:R-:W-:Y:S01]  /*52d0*/  @P4 STG.E desc[UR54][R2.64+0x44], R33 ;  /* 0x0000442102004986 */ /* 0x000fe2000c101936 */
[----:B------:R-:W-:Y:S01]  /*52e0*/  F2FP.TF32.F32.PACK_B R35, R35 ;  /* 0x00000023ff23723e */ /* 0x000fe200024050ff */
[-C--:B------:R-:W-:Y:S01]  /*52f0*/  FMUL R59, R59, R22.reuse ;  /* 0x000000163b3b7220 */ /* 0x080fe20000400000 */
[----:B------:R-:W-:Y:S01]  /*5300*/  ISETP.GT.AND P4, PT, R0, RZ, P1 ;  /* 0x000000ff0000720c */ /* 0x000fe20000f84270 */
[-C--:B-1----:R-:W-:Y:S01]  /*5310*/  FMUL R7, R36, R22.reuse ;  /* 0x0000001624077220 */ /* 0x082fe20000400000 */
[----:B------:R0:W-:Y:S01]  /*5320*/  @P2 STG.E desc[UR54][R4.64+0x40], R9 ;  /* 0x0000400904002986 */ /* 0x0001e2000c101936 */
[----:B------:R-:W-:Y:S01]  /*5330*/  ISETP.GT.AND P2, PT, R0, 0x8, P0 ;  /* 0x000000080000780c */ /* 0x000fe20000744270 */
[-C--:B------:R-:W-:Y:S01]  /*5340*/  FMUL R61, R61, R22.reuse ;  /* 0x000000163d3d7220 */ /* 0x080fe20000400000 */
[----:B------:R-:W-:Y:S01]  /*5350*/  ISETP.GT.AND P0, PT, R18, 0x20, PT ;  /* 0x000000201200780c */ /* 0x000fe20003f04270 */
[----:B------:R-:W-:Y:S01]  /*5360*/  @P3 STG.E desc[UR54][R4.64+0x44], R35 ;  /* 0x0000442304003986 */ /* 0x000fe2000c101936 */
[----:B------:R-:W-:Y:S01]  /*5370*/  F2FP.TF32.F32.PACK_B R7, R7 ;  /* 0x00000007ff07723e */ /* 0x000fe200024050ff */
[-C--:B------:R-:W-:Y:S01]  /*5380*/  FMUL R63, R63, R22.reuse ;  /* 0x000000163f3f7220 */ /* 0x080fe20000400000 */
[C---:B------:R-:W-:Y:S01]  /*5390*/  ISETP.GT.AND P3, PT, R0.reuse, 0x8, P1 ;  /* 0x000000080000780c */ /* 0x040fe20000f64270 */
[-C--:B------:R-:W-:Y:S01]  /*53a0*/  FMUL R65, R65, R22.reuse ;  /* 0x0000001641417220 */ /* 0x080fe20000400000 */
[----:B------:R-:W-:Y:S01]  /*53b0*/  F2FP.TF32.F32.PACK_B R37, R37 ;  /* 0x00000025ff25723e */ /* 0x000fe200024050ff */
[----:B------:R1:W-:Y:S01]  /*53c0*/  @P5 STG.E desc[UR54][R2.64+0x60], R7 ;  /* 0x0000600702005986 */ /* 0x0003e2000c101936 */
[----:B------:R-:W-:Y:S01]  /*53d0*/  ISETP.GT.AND P5, PT, R0, RZ, P0 ;  /* 0x000000ff0000720c */ /* 0x000fe200007a4270 */
[-C--:B0-----:R-:W-:Y:S01]  /*53e0*/  FMUL R9, R42, R22.reuse ;  /* 0x000000162a097220 */ /* 0x081fe20000400000 */
[----:B------:R-:W-:Y:S01]  /*53f0*/  F2FP.TF32.F32.PACK_B R11, R11 ;  /* 0x0000000bff0b723e */ /* 0x000fe200024050ff */
[----:B------:R-:W-:Y:S01]  /*5400*/  @P4 STG.E desc[UR54][R2.64+0x64], R37 ;  /* 0x0000642502004986 */ /* 0x000fe2000c101936 */
[----:B------:R-:W-:Y:S01]  /*5410*/  ISETP.GT.AND P1, PT, R18, 0x21, PT ;  /* 0x000000211200780c */ /* 0x000fe20003f24270 */
[-C--:B------:R-:W-:Y:S01]  /*5420*/  FMUL R67, R67, R22.reuse ;  /* 0x0000001643437220 */ /* 0x080fe20000400000 */
[----:B------:R-:W-:Y:S01]  /*5430*/  F2FP.TF32.F32.PACK_B R39, R39 ;  /* 0x00000027ff27723e */ /* 0x000fe200024050ff */
[----:B------:R0:W-:Y:S01]  /*5440*/  @P2 STG.E desc[UR54][R4.64+0x60], R11 ;  /* 0x0000600b04002986 */ /* 0x0001e2000c101936 */
[C---:B------:R-:W-:Y:S01]  /*5450*/  ISETP.GT.AND P4, PT, R0.reuse, RZ, P1 ;  /* 0x000000ff0000720c */ /* 0x040fe20000f84270 */
[-C--:B------:R-:W-:Y:S01]  /*5460*/  FMUL R69, R69, R22.reuse ;  /* 0x0000001645457220 */ /* 0x080fe20000400000 */
[----:B------:R-:W-:Y:S01]  /*5470*/  ISETP.GT.AND P2, PT, R0, 0x8, P0 ;  /* 0x000000080000780c */ /* 0x000fe20000744270 */
[-C--:B-1----:R-:W-:Y:S01]  /*5480*/  FMUL R7, R40, R22.reuse ;  /* 0x0000001628077220 */ /* 0x082fe20000400000 */
[----:B------:R-:W-:Y:S01]  /*5490*/  ISETP.GT.AND P0, PT, R18, 0x28, PT ;  /* 0x000000281200780c */ /* 0x000fe20003f04270 */
[----:B------:R-:W-:Y:S01]  /*54a0*/  @P3 STG.E desc[UR54][R4.64+0x64], R39 ;  /* 0x0000642704003986 */ /* 0x000fe2000c101936 */
[----:B------:R-:W-:Y:S01]  /*54b0*/  ISETP.GT.AND P3, PT, R0, 0x8, P1 ;  /* 0x000000080000780c */ /* 0x000fe20000f64270 */
[-C--:B------:R-:W-:Y:S01]  /*54c0*/  FMUL R71, R71, R22.reuse ;  /* 0x0000001647477220 */ /* 0x080fe20000400000 */
[----:B------:R-:W-:Y:S01]  /*54d0*/  F2FP.TF32.F32.PACK_B R7, R7 ;  /* 0x00000007ff07723e */ /* 0x000fe200024050ff */
[-C--:B------:R-:W-:Y:S01]  /*54e0*/  FMUL R73, R73, R22.reuse ;  /* 0x0000001649497220 */ /* 0x080fe20000400000 */
[----:B------:R-:W-:Y:S01]  /*54f0*/  F2FP.TF32.F32.PACK_B R41, R41 ;  /* 0x00000029ff29723e */ /* 0x000fe200024050ff */
[-C--:B0-----:R-:W-:Y:S01]  /*5500*/  FMUL R11, R46, R22.reuse ;  /* 0x000000162e0b7220 */ /* 0x081fe20000400000 */
[----:B------:R-:W-:Y:S01]  /*5510*/  F2FP.TF32.F32.PACK_B R9, R9 ;  /* 0x00000009ff09723e */ /* 0x000fe200024050ff */
[----:B------:R0:W-:Y:S01]  /*5520*/  @P5 STG.E desc[UR54][R2.64+0x80], R7 ;  /* 0x0000800702005986 */ /* 0x0001e2000c101936 */
[----:B------:R-:W-:Y:S01]  /*5530*/  ISETP.GT.AND P5, PT, R0, RZ, P0 ;  /* 0x000000ff0000720c */ /* 0x000fe200007a4270 */
[-C--:B------:R-:W-:Y:S01]  /*5540*/  FMUL R75, R75, R22.reuse ;  /* 0x000000164b4b7220 */ /* 0x080fe20000400000 */
[----:B------:R-:W-:Y:S01]  /*5550*/  ISETP.GT.AND P1, PT, R18, 0x29, PT ;  /* 0x000000291200780c */ /* 0x000fe20003f24270 */
[----:B------:R-:W-:Y:S01]  /*5560*/  @P4 STG.E desc[UR54][R2.64+0x84], R41 ;  /* 0x0000842902004986 */ /* 0x000fe2000c101936 */
[----:B------:R-:W-:Y:S01]  /*5570*/  F2FP.TF32.F32.PACK_B R43, R43 ;  /* 0x0000002bff2b723e */ /* 0x000fe200024050ff */
[-C--:B------:R-:W-:Y:S01]  /*5580*/  FMUL R77, R77, R22.reuse ;  /* 0x000000164d4d7220 */ /* 0x080fe20000400000 */
[C---:B------:R-:W-:Y:S01]  /*5590*/  ISETP.GT.AND P4, PT, R0.reuse, RZ, P1 ;  /* 0x000000ff0000720c */ /* 0x040fe20000f84270 */
[----:B------:R1:W-:Y:S01]  /*55a0*/  @P2 STG.E desc[UR54][R4.64+0x80], R9 ;  /* 0x0000800904002986 */ /* 0x0003e2000c101936 */
[----:B------:R-:W-:Y:S01]  /*55b0*/  ISETP.GT.AND P2, PT, R0, 0x8, P0 ;  /* 0x000000080000780c */ /* 0x000fe20000744270 */
[-C--:B------:R-:W-:Y:S01]  /*55c0*/  FMUL R79, R79, R22.reuse ;  /* 0x000000164f4f7220 */ /* 0x080fe20000400000 */
[----:B------:R-:W-:Y:S01]  /*55d0*/  ISETP.GT.AND P0, PT, R18, 0x30, PT ;  /* 0x000000301200780c */ /* 0x000fe20003f04270 */
[-C--:B0-----:R-:W-:Y:S01]  /*55e0*/  FMUL R7, R44, R22.reuse ;  /* 0x000000162c077220 */ /* 0x081fe20000400000 */
[----:B------:R-:W-:Y:S01]  /*55f0*/  @P3 STG.E desc[UR54][R4.64+0x84], R43 ;  /* 0x0000842b04003986 */ /* 0x000fe2000c101936 */
[----:B------:R-:W-:Y:S01]  /*5600*/  ISETP.GT.AND P3, PT, R0, 0x8, P1 ;  /* 0x000000080000780c */ /* 0x000fe20000f64270 */
[-C--:B------:R-:W-:Y:S01]  /*5610*/  FMUL R81, R81, R22.reuse ;  /* 0x0000001651517220 */ /* 0x080fe20000400000 */
[----:B------:R-:W-:Y:S01]  /*5620*/  F2FP.TF32.F32.PACK_B R45, R45 ;  /* 0x0000002dff2d723e */ /* 0x000fe200024050ff */
[-C--:B------:R-:W-:Y:S01]  /*5630*/  FMUL R83, R83, R22.reuse ;  /* 0x0000001653537220 */ /* 0x080fe20000400000 */
[----:B------:R-:W-:Y:S01]  /*5640*/  F2FP.TF32.F32.PACK_B R7, R7 ;  /* 0x00000007ff07723e */ /* 0x000fe200024050ff */
[-C--:B------:R-:W-:Y:S01]  /*5650*/  FMUL R13, R84, R22.reuse ;  /* 0x00000016540d7220 */ /* 0x080fe20000400000 */
[----:B------:R-:W-:Y:S01]  /*5660*/  F2FP.TF32.F32.PACK_B R11, R11 ;  /* 0x0000000bff0b723e */ /* 0x000fe200024050ff */
[-C--:B-1----:R-:W-:Y:S01]  /*5670*/  FMUL R9, R50, R22.reuse ;  /* 0x0000001632097220 */ /* 0x082fe20000400000 */
[----:B------:R-:W-:Y:S01]  /*5680*/  ISETP.GT.AND P1, PT, R18, 0x31, PT ;  /* 0x000000311200780c */ /* 0x000fe20003f24270 */
[----:B------:R0:W-:Y:S01]  /*5690*/  @P5 STG.E desc[UR54][R2.64+0xa0], R7 ;  /* 0x0000a00702005986 */ /* 0x0001e2000c101936 */
[C---:B------:R-:W-:Y:S01]  /*56a0*/  ISETP.GT.AND P5, PT, R0.reuse, RZ, P0 ;  /* 0x000000ff0000720c */ /* 0x040fe200007a4270 */
[-C--:B------:R-:W-:Y:S01]  /*56b0*/  FMUL R85, R85, R22.reuse ;  /* 0x0000001655557220 */ /* 0x080fe20000400000 */
[----:B------:R-:W-:Y:S01]  /*56c0*/  F2FP.TF32.F32.PACK_B R47, R47 ;  /* 0x0000002fff2f723e */ /* 0x000fe200024050ff */
[----:B------:R-:W-:Y:S01]  /*56d0*/  @P4 STG.E desc[UR54][R2.64+0xa4], R45 ;  /* 0x0000a42d02004986 */ /* 0x000fe2000c101936 */
[----:B------:R-:W-:Y:S01]  /*56e0*/  ISETP.GT.AND P4, PT, R0, RZ, P1 ;  /* 0x000000ff0000720c */ /* 0x000fe20000f84270 */
[-C--:B------:R-:W-:Y:S01]  /*56f0*/  FMUL R15, R86, R22.reuse ;  /* 0x00000016560f7220 */ /* 0x080fe20000400000 */
[----:B------:R-:W-:Y:S01]  /*5700*/  F2FP.TF32.F32.PACK_B R49, R49 ;  /* 0x00000031ff31723e */ /* 0x000fe200024050ff */
[----:B------:R1:W-:Y:S01]  /*5710*/  @P2 STG.E desc[UR54][R4.64+0xa0], R11 ;  /* 0x0000a00b04002986 */ /* 0x0003e2000c101936 */
[----:B------:R-:W-:Y:S01]  /*5720*/  ISETP.GT.AND P2, PT, R0, 0x8, P0 ;  /* 0x000000080000780c */ /* 0x000fe20000744270 */
[-C--:B------:R-:W-:Y:S01]  /*5730*/  FMUL R87, R87, R22.reuse ;  /* 0x0000001657577220 */ /* 0x080fe20000400000 */
[----:B------:R-:W-:Y:S01]  /*5740*/  ISETP.GT.AND P0, PT, R18, 0x38, PT ;  /* 0x000000381200780c */ /* 0x000fe20003f04270 */
[----:B0-----:R-:W-:Y:S01]  /*5750*/  FMUL R7, R48, R22 ;  /* 0x0000001630077220 */ /* 0x001fe20000400000 */
[----:B------:R-:W-:Y:S01]  /*5760*/  @P3 STG.E desc[UR54][R4.64+0xa4], R47 ;  /* 0x0000a42f04003986 */ /* 0x000fe2000c101936 */
[----:B------:R-:W-:-:S02]  /*5770*/  ISETP.GT.AND P3, PT, R0, 0x8, P1 ;  /* 0x000000080000780c */ /* 0x000fc40000f64270 */
[----:B------:R-:W-:Y:S02]  /*5780*/  F2FP.TF32.F32.PACK_B R9, R9 ;  /* 0x00000009ff09723e */ /* 0x000fe400024050ff */
[----:B------:R-:W-:Y:S02]  /*5790*/  F2FP.TF32.F32.PACK_B R7, R7 ;  /* 0x00000007ff07723e */ /* 0x000fe400024050ff */
[----:B------:R-:W-:Y:S01]  /*57a0*/  ISETP.GT.AND P1, PT, R18, 0x39, PT ;  /* 0x000000391200780c */ /* 0x000fe20003f24270 */
[----:B-1----:R-:W-:Y:S01]  /*57b0*/  FMUL R11, R54, R22 ;  /* 0x00000016360b7220 */ /* 0x002fe20000400000 */
[----:B------:R-:W-:Y:S01]  /*57c0*/  F2FP.TF32.F32.PACK_B R51, R51 ;  /* 0x00000033ff33723e */ /* 0x000fe200024050ff */
[----:B------:R0:W-:Y:S01]  /*57d0*/  @P5 STG.E desc[UR54][R2.64+0xc0], R7 ;  /* 0x0000c00702005986 */ /* 0x0001e2000c101936 */
[C---:B------:R-:W-:Y:S02]  /*57e0*/  ISETP.GT.AND P5, PT, R0.reuse, RZ, P0 ;  /* 0x000000ff0000720c */ /* 0x040fe400007a4270 */
[----:B------:R-:W-:Y:S01]  /*57f0*/  F2FP.TF32.F32.PACK_B R53, R53 ;  /* 0x00000035ff35723e */ /* 0x000fe200024050ff */
[----:B------:R-:W-:Y:S01]  /*5800*/  @P4 STG.E desc[UR54][R2.64+0xc4], R49 ;  /* 0x0000c43102004986 */ /* 0x000fe2000c101936 */
[----:B------:R-:W-:-:S02]  /*5810*/  ISETP.GT.AND P4, PT, R0, RZ, P1 ;  /* 0x000000ff0000720c */ /* 0x000fc40000f84270 */
[----:B------:R-:W-:Y:S01]  /*5820*/  F2FP.TF32.F32.PACK_B R11, R11 ;  /* 0x0000000bff0b723e */ /* 0x000fe200024050ff */
[----:B------:R1:W-:Y:S01]  /*5830*/  @P2 STG.E desc[UR54][R4.64+0xc0], R9 ;  /* 0x0000c00904002986 */ /* 0x0003e2000c101936 */
[----:B------:R-:W-:Y:S02]  /*5840*/  ISETP.GT.AND P2, PT, R0, 0x8, P0 ;  /* 0x000000080000780c */ /* 0x000fe40000744270 */
[----:B------:R-:W-:Y:S01]  /*5850*/  ISETP.GT.AND P0, PT, R18, 0x40, PT ;  /* 0x000000401200780c */ /* 0x000fe20003f04270 */
[----:B0-----:R-:W-:Y:S01]  /*5860*/  FMUL R7, R52, R22 ;  /* 0x0000001634077220 */ /* 0x001fe20000400000 */
[----:B------:R-:W-:Y:S01]  /*5870*/  @P3 STG.E desc[UR54][R4.64+0xc4], R51 ;  /* 0x0000c43304003986 */ /* 0x000fe2000c101936 */
[----:B------:R-:W-:Y:S02]  /*5880*/  ISETP.GT.AND P3, PT, R0, 0x8, P1 ;  /* 0x000000080000780c */ /* 0x000fe40000f64270 */
[----:B------:R-:W-:Y:S02]  /*5890*/  ISETP.GT.AND P1, PT, R18, 0x41, PT ;  /* 0x000000411200780c */ /* 0x000fe40003f24270 */
[----:B------:R-:W-:-:S02]  /*58a0*/  F2FP.TF32.F32.PACK_B R7, R7 ;  /* 0x00000007ff07723e */ /* 0x000fc400024050ff */
[----:B------:R-:W-:Y:S01]  /*58b0*/  F2FP.TF32.F32.PACK_B R55, R55 ;  /* 0x00000037ff37723e */ /* 0x000fe200024050ff */
[----:B-1----:R-:W-:Y:S01]  /*58c0*/  FMUL R9, R58, R22 ;  /* 0x000000163a097220 */ /* 0x002fe20000400000 */
[----:B------:R-:W-:Y:S01]  /*58d0*/  F2FP.TF32.F32.PACK_B R57, R57 ;  /* 0x00000039ff39723e */ /* 0x000fe200024050ff */
[----:B------:R0:W-:Y:S01]  /*58e0*/  @P5 STG.E desc[UR54][R2.64+0xe0], R7 ;  /* 0x0000e00702005986 */ /* 0x0001e2000c101936 */
[C---:B------:R-:W-:Y:S02]  /*58f0*/  ISETP.GT.AND P5, PT, R0.reuse, RZ, P0 ;  /* 0x000000ff0000720c */ /* 0x040fe400007a4270 */
[----:B------:R-:W-:Y:S01]  /*5900*/  F2FP.TF32.F32.PACK_B R9, R9 ;  /* 0x00000009ff09723e */ /* 0x000fe200024050ff */
[----:B------:R-:W-:Y:S01]  /*5910*/  @P4 STG.E desc[UR54][R2.64+0xe4], R53 ;  /* 0x0000e43502004986 */ /* 0x000fe2000c101936 */
[C---:B------:R-:W-:Y:S02]  /*5920*/  ISETP.GT.AND P4, PT, R0.reuse, RZ, P1 ;  /* 0x000000ff0000720c */ /* 0x040fe40000f84270 */
[----:B------:R-:W-:Y:S01]  /*5930*/  F2FP.TF32.F32.PACK_B R59, R59 ;  /* 0x0000003bff3b723e */ /* 0x000fe200024050ff */
[----:B------:R1:W-:Y:S01]  /*5940*/  @P2 STG.E desc[UR54][R4.64+0xe0], R11 ;  /* 0x0000e00b04002986 */ /* 0x0003e2000c101936 */
[----:B------:R-:W-:-:S02]  /*5950*/  ISETP.GT.AND P2, PT, R0, 0x8, P0 ;  /* 0x000000080000780c */ /* 0x000fc40000744270 */
[----:B------:R-:W-:Y:S01]  /*5960*/  ISETP.GT.AND P0, PT, R18, 0x48, PT ;  /* 0x000000481200780c */ /* 0x000fe20003f04270 */
[-C--:B0-----:R-:W-:Y:S01]  /*5970*/  FMUL R7, R56, R22.reuse ;  /* 0x0000001638077220 */ /* 0x081fe20000400000 */
[----:B------:R-:W-:Y:S01]  /*5980*/  @P3 STG.E desc[UR54][R4.64+0xe4], R55 ;  /* 0x0000e43704003986 */ /* 0x000fe2000c101936 */
[----:B------:R-:W-:Y:S02]  /*5990*/  ISETP.GT.AND P3, PT, R0, 0x8, P1 ;  /* 0x000000080000780c */ /* 0x000fe40000f64270 */
[----:B------:R-:W-:Y:S02]  /*59a0*/  ISETP.GT.AND P1, PT, R18, 0x49, PT ;  /* 0x000000491200780c */ /* 0x000fe40003f24270 */
[----:B------:R-:W-:Y:S01]  /*59b0*/  F2FP.TF32.F32.PACK_B R7, R7 ;  /* 0x00000007ff07723e */ /* 0x000fe200024050ff */
[----:B-1----:R-:W-:Y:S01]  /*59c0*/  FMUL R11, R62, R22 ;  /* 0x000000163e0b7220 */ /* 0x002fe20000400000 */
[----:B------:R-:W-:-:S03]  /*59d0*/  F2FP.TF32.F32.PACK_B R61, R61 ;  /* 0x0000003dff3d723e */ /* 0x000fc600024050ff */
[----:B------:R0:W-:Y:S01]  /*59e0*/  @P5 STG.E desc[UR54][R2.64+0x100], R7 ;  /* 0x0001000702005986 */ /* 0x0001e2000c101936 */
[C---:B------:R-:W-:Y:S02]  /*59f0*/  ISETP.GT.AND P5, PT, R0.reuse, RZ, P0 ;  /* 0x000000ff0000720c */ /* 0x040fe400007a4270 */
[----:B------:R-:W-:Y:S01]  /*5a00*/  F2FP.TF32.F32.PACK_B R11, R11 ;  /* 0x0000000bff0b723e */ /* 0x000fe200024050ff */
[----:B------:R-:W-:Y:S01]  /*5a10*/  @P4 STG.E desc[UR54][R2.64+0x104], R57 ;  /* 0x0001043902004986 */ /* 0x000fe2000c101936 */
[C---:B------:R-:W-:Y:S02]  /*5a20*/  ISETP.GT.AND P4, PT, R0.reuse, RZ, P1 ;  /* 0x000000ff0000720c */ /* 0x040fe40000f84270 */
[----:B------:R-:W-:Y:S01]  /*5a30*/  F2FP.TF32.F32.PACK_B R63, R63 ;  /* 0x0000003fff3f723e */ /* 0x000fe200024050ff */
[----:B------:R1:W-:Y:S01]  /*5a40*/  @P2 STG.E desc[UR54][R4.64+0x100], R9 ;  /* 0x0001000904002986 */ /* 0x0003e2000c101936 */
[----:B------:R-:W-:Y:S02]  /*5a50*/  ISETP.GT.AND P2, PT, R0, 0x8, P0 ;  /* 0x000000080000780c */ /* 0x000fe40000744270 */
[----:B------:R-:W-:Y:S01]  /*5a60*/  ISETP.GT.AND P0, PT, R18, 0x50, PT ;  /* 0x000000501200780c */ /* 0x000fe20003f04270 */
[----:B0-----:R-:W-:Y:S01]  /*5a70*/  FMUL R7, R60, R22 ;  /* 0x000000163c077220 */ /* 0x001fe20000400000 */
[----:B------:R-:W-:Y:S01]  /*5a80*/  @P3 STG.E desc[UR54][R4.64+0x104], R59 ;  /* 0x0001043b04003986 */ /* 0x000fe2000c101936 */
[----:B------:R-:W-:-:S02]  /*5a90*/  ISETP.GT.AND P3, PT, R0, 0x8, P1 ;  /* 0x000000080000780c */ /* 0x000fc40000f64270 */
        /* <DEDUP_REMOVED lines=38> */
[----:B------:R-:W-:Y:S01]  /*5d00*/  ISETP.GT.AND P0, PT, R0, 0x8, P0 ;  /* 0x000000080000780c */ /* 0x000fe20000704270 */
[----:B------:R-:W-:Y:S01]  /*5d10*/  @P4 STG.E desc[UR54][R2.64+0x164], R69 ;  /* 0x0001644502004986 */ /* 0x000fe2000c101936 */
[----:B------:R-:W-:Y:S02]  /*5d20*/  ISETP.GT.AND P4, PT, R18, 0x69, PT ;  /* 0x000000691200780c */ /* 0x000fe40003f84270 */
[----:B------:R-:W-:Y:S01]  /*5d30*/  F2FP.TF32.F32.PACK_B R9, R9 ;  /* 0x00000009ff09723e */ /* 0x000fe200024050ff */
[----:B------:R1:W-:Y:S01]  /*5d40*/  @P2 STG.E desc[UR54][R4.64+0x160], R11 ;  /* 0x0001600b04002986 */ /* 0x0003e2000c101936 */
[C---:B------:R-:W-:Y:S02]  /*5d50*/  ISETP.GT.AND P2, PT, R0.reuse, RZ, P1 ;  /* 0x000000ff0000720c */ /* 0x040fe40000f44270 */
[----:B------:R-:W-:Y:S01]  /*5d60*/  ISETP.GT.AND P1, PT, R0, 0x8, P1 ;  /* 0x000000080000780c */ /* 0x000fe20000f24270 */
[----:B0-----:R-:W-:Y:S01]  /*5d70*/  FMUL R7, R72, R22 ;  /* 0x0000001648077220 */ /* 0x001fe20000400000 */
[----:B------:R-:W-:Y:S01]  /*5d80*/  @P3 STG.E desc[UR54][R4.64+0x164], R71 ;  /* 0x0001644704003986 */ /* 0x000fe2000c101936 */
[----:B------:R-:W-:-:S02]  /*5d90*/  ISETP.GT.AND P6, PT, R0, RZ, P4 ;  /* 0x000000ff0000720c */ /* 0x000fc400027c4270 */
[----:B------:R-:W-:Y:S02]  /*5da0*/  F2FP.TF32.F32.PACK_B R75, R75 ;  /* 0x0000004bff4b723e */ /* 0x000fe400024050ff */
[----:B------:R-:W-:Y:S02]  /*5db0*/  F2FP.TF32.F32.PACK_B R7, R7 ;  /* 0x00000007ff07723e */ /* 0x000fe400024050ff */
[----:B------:R-:W-:Y:S01]  /*5dc0*/  F2FP.TF32.F32.PACK_B R77, R77 ;  /* 0x0000004dff4d723e */ /* 0x000fe200024050ff */
[----:B-1----:R-:W-:Y:S01]  /*5dd0*/  FMUL R11, R82, R22 ;  /* 0x00000016520b7220 */ /* 0x002fe20000400000 */
[----:B------:R-:W-:Y:S01]  /*5de0*/  ISETP.GT.AND P4, PT, R0, 0x8, P4 ;  /* 0x000000080000780c */ /* 0x000fe20002784270 */
[----:B------:R0:W-:Y:S01]  /*5df0*/  @P5 STG.E desc[UR54][R2.64+0x180], R7 ;  /* 0x0001800702005986 */ /* 0x0001e2000c101936 */
[----:B------:R-:W-:Y:S02]  /*5e00*/  ISETP.GT.AND P5, PT, R18, 0x68, PT ;  /* 0x000000681200780c */ /* 0x000fe40003fa4270 */
[----:B------:R-:W-:Y:S01]  /*5e10*/  F2FP.TF32.F32.PACK_B R79, R79 ;  /* 0x0000004fff4f723e */ /* 0x000fe200024050ff */
[----:B------:R-:W-:Y:S01]  /*5e20*/  @P2 STG.E desc[UR54][R2.64+0x184], R73 ;  /* 0x0001844902002986 */ /* 0x000fe2000c101936 */
[----:B------:R-:W-:-:S02]  /*5e30*/  ISETP.GT.AND P3, PT, R0, RZ, P5 ;  /* 0x000000ff0000720c */ /* 0x000fc40002f64270 */
[----:B------:R-:W-:Y:S01]  /*5e40*/  ISETP.GT.AND P5, PT, R0, 0x8, P5 ;  /* 0x000000080000780c */ /* 0x000fe20002fa4270 */
[----:B------:R1:W-:Y:S01]  /*5e50*/  @P0 STG.E desc[UR54][R4.64+0x180], R9 ;  /* 0x0001800904000986 */ /* 0x0003e2000c101936 */
[C---:B------:R-:W-:Y:S02]  /*5e60*/  ISETP.GT.AND P2, PT, R18.reuse, 0x71, PT ;  /* 0x000000711200780c */ /* 0x040fe40003f44270 */
[----:B------:R-:W-:Y:S01]  /*5e70*/  ISETP.GT.AND P0, PT, R18, 0x79, PT ;  /* 0x000000791200780c */ /* 0x000fe20003f04270 */
[-C--:B0-----:R-:W-:Y:S01]  /*5e80*/  FMUL R7, R76, R22.reuse ;  /* 0x000000164c077220 */ /* 0x081fe20000400000 */
[----:B------:R-:W-:Y:S01]  /*5e90*/  @P1 STG.E desc[UR54][R4.64+0x184], R75 ;  /* 0x0001844b04001986 */ /* 0x000fe2000c101936 */
[----:B------:R-:W-:Y:S02]  /*5ea0*/  ISETP.GT.AND P1, PT, R18, 0x78, PT ;  /* 0x000000781200780c */ /* 0x000fe40003f24270 */
[----:B------:R-:W-:Y:S02]  /*5eb0*/  F2FP.TF32.F32.PACK_B R81, R81 ;  /* 0x00000051ff51723e */ /* 0x000fe400024050ff */
[----:B------:R-:W-:Y:S01]  /*5ec0*/  F2FP.TF32.F32.PACK_B R7, R7 ;  /* 0x00000007ff07723e */ /* 0x000fe200024050ff */
[----:B-1----:R-:W-:Y:S01]  /*5ed0*/  FMUL R9, R78, R22 ;  /* 0x000000164e097220 */ /* 0x002fe20000400000 */
[----:B------:R-:W-:-:S03]  /*5ee0*/  F2FP.TF32.F32.PACK_B R11, R11 ;  /* 0x0000000bff0b723e */ /* 0x000fc600024050ff */
[----:B------:R0:W-:Y:S01]  /*5ef0*/  @P3 STG.E desc[UR54][R2.64+0x1a0], R7 ;  /* 0x0001a00702003986 */ /* 0x0001e2000c101936 */
[----:B------:R-:W-:Y:S02]  /*5f00*/  ISETP.GT.AND P3, PT, R18, 0x70, PT ;  /* 0x000000701200780c */ /* 0x000fe40003f64270 */
[----:B------:R-:W-:Y:S01]  /*5f10*/  F2FP.TF32.F32.PACK_B R9, R9 ;  /* 0x00000009ff09723e */ /* 0x000fe200024050ff */
[----:B------:R-:W-:Y:S01]  /*5f20*/  @P6 STG.E desc[UR54][R2.64+0x1a4], R77 ;  /* 0x0001a44d02006986 */ /* 0x000fe2000c101936 */
[C---:B------:R-:W-:Y:S02]  /*5f30*/  ISETP.GT.AND P6, PT, R0.reuse, RZ, P3 ;  /* 0x000000ff0000720c */ /* 0x040fe40001fc4270 */
[C---:B------:R-:W-:Y:S01]  /*5f40*/  ISETP.GT.AND P3, PT, R0.reuse, 0x8, P3 ;  /* 0x000000080000780c */ /* 0x040fe20001f64270 */
[----:B------:R-:W-:Y:S01]  /*5f50*/  @P5 STG.E desc[UR54][R4.64+0x1a0], R9 ;  /* 0x0001a00904005986 */ /* 0x000fe2000c101936 */
[C---:B------:R-:W-:Y:S02]  /*5f60*/  ISETP.GT.AND P5, PT, R0.reuse, RZ, P2 ;  /* 0x000000ff0000720c */ /* 0x040fe400017a4270 */
[----:B------:R-:W-:Y:S01]  /*5f70*/  ISETP.GT.AND P2, PT, R0, 0x8, P2 ;  /* 0x000000080000780c */ /* 0x000fe20001744270 */
[----:B0-----:R-:W-:Y:S01]  /*5f80*/  FMUL R7, R80, R22 ;  /* 0x0000001650077220 */ /* 0x001fe20000400000 */
[----:B------:R-:W-:Y:S01]  /*5f90*/  @P4 STG.E desc[UR54][R4.64+0x1a4], R79 ;  /* 0x0001a44f04004986 */ /* 0x000fe2000c101936 */
[----:B------:R-:W-:-:S02]  /*5fa0*/  ISETP.GT.AND P4, PT, R0, RZ, P1 ;  /* 0x000000ff0000720c */ /* 0x000fc40000f84270 */
[C---:B------:R-:W-:Y:S02]  /*5fb0*/  ISETP.GT.AND P1, PT, R0.reuse, 0x8, P1 ;  /* 0x000000080000780c */ /* 0x040fe40000f24270 */
[----:B------:R-:W-:Y:S02]  /*5fc0*/  F2FP.TF32.F32.PACK_B R7, R7 ;  /* 0x00000007ff07723e */ /* 0x000fe400024050ff */
[----:B------:R-:W-:Y:S02]  /*5fd0*/  F2FP.TF32.F32.PACK_B R83, R83 ;  /* 0x00000053ff53723e */ /* 0x000fe400024050ff */
[----:B------:R-:W-:Y:S01]  /*5fe0*/  F2FP.TF32.F32.PACK_B R13, R13 ;  /* 0x0000000dff0d723e */ /* 0x000fe200024050ff */
[----:B------:R-:W-:Y:S01]  /*5ff0*/  @P6 STG.E desc[UR54][R2.64+0x1c0], R7 ;  /* 0x0001c00702006986 */ /* 0x000fe2000c101936 */
[C---:B------:R-:W-:Y:S02]  /*6000*/  ISETP.GT.AND P6, PT, R0.reuse, RZ, P0 ;  /* 0x000000ff0000720c */ /* 0x040fe400007c4270 */
[----:B------:R-:W-:Y:S01]  /*6010*/  ISETP.GT.AND P0, PT, R0, 0x8, P0 ;  /* 0x000000080000780c */ /* 0x000fe20000704270 */
[----:B------:R-:W-:Y:S01]  /*6020*/  @P5 STG.E desc[UR54][R2.64+0x1c4], R81 ;  /* 0x0001c45102005986 */ /* 0x000fe2000c101936 */
[----:B------:R-:W-:-:S02]  /*6030*/  F2FP.TF32.F32.PACK_B R85, R85 ;  /* 0x00000055ff55723e */ /* 0x000fc400024050ff */
[----:B------:R-:W-:Y:S01]  /*6040*/  F2FP.TF32.F32.PACK_B R15, R15 ;  /* 0x0000000fff0f723e */ /* 0x000fe200024050ff */
[----:B------:R-:W-:Y:S01]  /*6050*/  @P3 STG.E desc[UR54][R4.64+0x1c0], R11 ;  /* 0x0001c00b04003986 */ /* 0x000fe2000c101936 */
[----:B------:R-:W-:-:S03]  /*6060*/  F2FP.TF32.F32.PACK_B R87, R87 ;  /* 0x00000057ff57723e */ /* 0x000fc600024050ff */
[----:B------:R-:W-:Y:S04]  /*6070*/  @P2 STG.E desc[UR54][R4.64+0x1c4], R83 ;  /* 0x0001c45304002986 */ /* 0x000fe8000c101936 */
[----:B------:R-:W-:Y:S04]  /*6080*/  @P4 STG.E desc[UR54][R2.64+0x1e0], R13 ;  /* 0x0001e00d02004986 */ /* 0x000fe8000c101936 */
[----:B------:R0:W-:Y:S02]  /*6090*/  @P6 STG.E desc[UR54][R2.64+0x1e4], R85 ;  /* 0x0001e45502006986 */ /* 0x0001e4000c101936 */
[----:B0-----:R-:W-:-:S02]  /*60a0*/  @P1 IMAD.MOV.U32 R2, RZ, RZ, R4 ;  /* 0x000000ffff021224 */ /* 0x001fc400078e0004 */
[----:B------:R-:W-:-:S05]  /*60b0*/  @P1 IMAD.MOV.U32 R3, RZ, RZ, R5 ;  /* 0x000000ffff031224 */ /* 0x000fca00078e0005 */
[----:B------:R0:W-:Y:S04]  /*60c0*/  @P1 STG.E desc[UR54][R2.64+0x1e0], R15 ;  /* 0x0001e00f02001986 */ /* 0x0001e8000c101936 */
[----:B------:R0:W-:Y:S02]  /*60d0*/  @P0 STG.E desc[UR54][R4.64+0x1e4], R87 ;  /* 0x0001e45704000986 */ /* 0x0001e4000c101936 */
.L_x_157:
[----:B------:R-:W-:Y:S05]  /*60e0*/  BSYNC B0 ;  /* 0x0000000000007941 */ /* 0x000fea0003800000 */
.L_x_31:
[----:B0-----:R-:W-:Y:S01]  /*60f0*/  IMAD.U32 R2, RZ, RZ, UR52 ;  /* 0x00000034ff027e24 */ /* 0x001fe2000f8e00ff */
[----:B------:R-:W-:Y:S01]  /*6100*/  ULDC.64 UR4, c[0x0][0x650] ;  /* 0x0001940000047ab9 */ /* 0x000fe20000000a00 */
[----:B------:R-:W-:Y:S01]  /*6110*/  IMAD.U32 R3, RZ, RZ, UR53 ;  /* 0x00000035ff037e24 */ /* 0x000fe2000f8e00ff */
[----:B------:R0:W-:Y:S01]  /*6120*/  SYNCS.ARRIVE.TRANS64.A1T0 RZ, [R96+UR50], RZ ;  /* 0x000000ff60ff79a7 */ /* 0x0001e20008100032 */
[----:B------:R-:W-:Y:S01]  /*6130*/  PRMT R0, RZ, 0x7610, R0 ;  /* 0x00007610ff007816 */ /* 0x000fe20000000000 */
[----:B------:R-:W-:Y:S01]  /*6140*/  IMAD.MOV.U32 R18, RZ, RZ, -0x1 ;  /* 0xffffffffff127424 */ /* 0x000fe200078e00ff */
[----:B------:R-:W-:Y:S01]  /*6150*/  LEA R16, P0, R2, R16, 0x1 ;  /* 0x0000001002107211 */ /* 0x000fe200078008ff */
[----:B------:R-:W-:Y:S02]  /*6160*/  IMAD.MOV.U32 R2, RZ, RZ, -0x1 ;  /* 0xffffffffff027424 */ /* 0x000fe400078e00ff */
[----:B------:R-:W-:Y:S01]  /*6170*/  IMAD.MOV.U32 R19, RZ, RZ, -0x1 ;  /* 0xffffffffff137424 */ /* 0x000fe200078e00ff */
[----:B------:R-:W-:-:S02]  /*6180*/  IADD3.X R17, R17, UR40, RZ, P0, !PT ;  /* 0x0000002811117c10 */ /* 0x000fc400087fe4ff */
[----:B------:R-:W-:-:S04]  /*6190*/  ISETP.GE.U32.AND P0, PT, R16, UR4, PT ;  /* 0x0000000410007c0c */ /* 0x000fc8000bf06070 */
[----:B------:R-:W-:-:S13]  /*61a0*/  ISETP.GE.U32.AND.EX P0, PT, R17, UR5, PT, P0 ;  /* 0x0000000511007c0c */ /* 0x000fda000bf06100 */
[----:B0-----:R-:W-:Y:S05]  /*61b0*/  @P0 BRA `(.L_x_158) ;  /* 0x0000000400700947 */ /* 0x001fea0003800000 */
[----:B------:R-:W0:Y:S01]  /*61c0*/  S2UR UR7, SR_CTAID.X ;  /* 0x00000000000779c3 */ /* 0x000e220000002500 */
[----:B------:R-:W-:Y:S01]  /*61d0*/  ULDC.64 UR4, c[0x0][0x628] ;  /* 0x00018a0000047ab9 */ /* 0x000fe20000000a00 */
[----:B------:R-:W-:Y:S01]  /*61e0*/  ULDC UR6, c[0x0][0x150] ;  /* 0x0000540000067ab9 */ /* 0x000fe20000000800 */
[----:B------:R-:W-:Y:S01]  /*61f0*/  ISETP.NE.U32.AND P0, PT, RZ, UR4, PT ;  /* 0x00000004ff007c0c */ /* 0x000fe2000bf05070 */
[----:B------:R-:W-:Y:S01]  /*6200*/  ULDC UR15, c[0x0][0x630] ;  /* 0x00018c00000f7ab9 */ /* 0x000fe20000000800 */
[C---:B------:R-:W-:Y:S02]  /*6210*/  R2UR UR17, R16.reuse ;  /* 0x00000000101172ca */ /* 0x040fe400000e0000 */
[----:B------:R-:W-:Y:S01]  /*6220*/  ISETP.NE.AND.EX P0, PT, RZ, UR5, PT, P0 ;  /* 0x00000005ff007c0c */ /* 0x000fe2000bf05300 */
[----:B------:R-:W1:Y:S01]  /*6230*/  S2UR UR16, SR_CTAID.Y ;  /* 0x00000000001079c3 */ /* 0x000e620000002600 */
[----:B------:R-:W-:Y:S02]  /*6240*/  R2UR UR12, R16 ;  /* 0x00000000100c72ca */ /* 0x000fe400000e0000 */
[----:B------:R-:W-:-:S02]  /*6250*/  R2UR UR13, R17 ;  /* 0x00000000110d72ca */ /* 0x000fc400000e0000 */
[----:B0-----:R-:W-:-:S05]  /*6260*/  I2FP.F32.U32 R0, UR7 ;  /* 0x0000000700007c45 */ /* 0x001fca0008201000 */
[----:B------:R-:W-:Y:S01]  /*6270*/  FMUL R0, R0, UR6 ;  /* 0x0000000600007c20 */ /* 0x000fe20008400000 */
[----:B------:R-:W-:Y:S01]  /*6280*/  ULDC UR6, c[0x0][0x154] ;  /* 0x0000550000067ab9 */ /* 0x000fe20000000800 */
[----:B-1----:R-:W-:-:S04]  /*6290*/  I2FP.F32.U32 R2, UR16 ;  /* 0x0000001000027c45 */ /* 0x002fc80008201000 */
[----:B------:R-:W0:Y:S01]  /*62a0*/  F2I.U32.TRUNC.NTZ R0, R0 ;  /* 0x0000000000007305 */ /* 0x000e22000020f000 */
[----:B------:R-:W-:Y:S01]  /*62b0*/  FMUL R2, R2, UR6 ;  /* 0x0000000602027c20 */ /* 0x000fe20008400000 */
[----:B------:R-:W-:Y:S06]  /*62c0*/  @!P0 BRA `(.L_x_159) ;  /* 0x0000000000308947 */ /* 0x000fec0003800000 */
        /* <DEDUP_REMOVED lines=12> */
.L_x_159:
[----:B------:R-:W-:Y:S01]  /*6390*/  USHF.R.U64 UR6, UR12, UR15, UR13 ;  /* 0x0000000f0c067299 */ /* 0x000fe2000800120d */
[----:B------:R-:W-:Y:S01]  /*63a0*/  R2UR UR5, R17 ;  /* 0x00000000110572ca */ /* 0x000fe200000e0000 */
[----:B------:R-:W-:Y:S01]  /*63b0*/  USHF.R.U32.HI UR4, URZ, UR15, UR13 ;  /* 0x0000000f3f047299 */ /* 0x000fe2000801160d */
[----:B------:R-:W1:Y:S01]  /*63c0*/  F2I.U32.TRUNC.NTZ R2, R2 ;  /* 0x0000000200027305 */ /* 0x000e62000020f000 */
[----:B------:R-:W-:Y:S01]  /*63d0*/  UIADD3 UR9, UP0, URZ, -UR6, URZ ;  /* 0x800000063f097290 */ /* 0x000fe2000ff1e03f */
[----:B------:R-:W-:Y:S01]  /*63e0*/  ULDC.64 UR10, c[0x0][0x620] ;  /* 0x00018800000a7ab9 */ /* 0x000fe20000000a00 */
[----:B------:R-:W-:Y:S02]  /*63f0*/  ULDC UR14, c[0x0][0x608] ;  /* 0x00018200000e7ab9 */ /* 0x000fe40000000800 */
[----:B------:R-:W-:Y:S01]  /*6400*/  UIADD3.X UR4, URZ, ~UR4, URZ, UP0, !UPT ;  /* 0x800000043f047290 */ /* 0x000fe200087fe43f */
[----:B------:R-:W-:Y:S01]  /*6410*/  ULDC UR15, c[0x0][0x658] ;  /* 0x00019600000f7ab9 */ /* 0x000fe20000000800 */
[----:B------:R-:W-:-:S02]  /*6420*/  ULDC UR12, c[0x0][0x144] ;  /* 0x00005100000c7ab9 */ /* 0x000fc40000000800 */
[----:B------:R-:W-:Y:S01]  /*6430*/  UIMAD UR8, UR4, UR10, URZ ;  /* 0x0000000a040872a4 */ /* 0x000fe2000f8e023f */
[----:B------:R-:W-:Y:S02]  /*6440*/  ULDC UR22, c[0x0][0x148] ;  /* 0x0000520000167ab9 */ /* 0x000fe40000000800 */
[----:B------:R-:W-:Y:S01]  /*6450*/  UMOV UR4, UR17 ;  /* 0x0000001100047c82 */ /* 0x000fe20008000000 */
[----:B------:R-:W-:Y:S02]  /*6460*/  UIMAD UR8, UR9, UR11, UR8 ;  /* 0x0000000b090872a4 */ /* 0x000fe4000f8e0208 */
[----:B------:R-:W-:Y:S01]  /*6470*/  UIMAD.WIDE.U32 UR4, UR9, UR10, UR4 ;  /* 0x0000000a090472a5 */ /* 0x000fe2000f8e0004 */
[----:B0-----:R-:W-:Y:S01]  /*6480*/  R2UR UR9, R0 ;  /* 0x00000000000972ca */ /* 0x001fe200000e0000 */
[----:B------:R-:W-:Y:S01]  /*6490*/  ULDC UR20, c[0x0][0x648] ;  /* 0x0001920000147ab9 */ /* 0x000fe20000000800 */
[----:B-1----:R-:W-:Y:S01]  /*64a0*/  R2UR UR13, R2 ;  /* 0x00000000020d72ca */ /* 0x002fe200000e0000 */
[----:B------:R-:W-:Y:S01]  /*64b0*/  UIADD3 UR8, UR5, UR8, URZ ;  /* 0x0000000805087290 */ /* 0x000fe2000fffe03f */
[----:B------:R-:W-:-:S02]  /*64c0*/  ULDC UR21, c[0x0][0x638] ;  /* 0x00018e0000157ab9 */ /* 0x000fc40000000800 */
[----:B------:R-:W-:Y:S02]  /*64d0*/  ULDC UR5, c[0x0][0x618] ;  /* 0x0001860000057ab9 */ /* 0x000fe40000000800 */
[----:B------:R-:W-:Y:S02]  /*64e0*/  USHF.R.U64 UR10, UR4, UR5, UR8 ;  /* 0x00000005040a7299 */ /* 0x000fe40008001208 */
[----:B------:R-:W-:-:S03]  /*64f0*/  USHF.R.U32.HI UR8, URZ, UR5, UR8 ;  /* 0x000000053f087299 */ /* 0x000fc60008011608 */
[----:B------:R-:W-:Y:S01]  /*6500*/  ULDC.64 UR4, c[0x0][0x640] ;  /* 0x0001900000047ab9 */ /* 0x000fe20000000a00 */
[----:B------:R-:W-:Y:S01]  /*6510*/  USHF.R.U64 UR11, UR10, UR14, UR8 ;  /* 0x0000000e0a0b7299 */ /* 0x000fe20008001208 */
[----:B------:R-:W-:Y:S01]  /*6520*/  ISETP.NE.U32.AND P0, PT, RZ, UR4, PT ;  /* 0x00000004ff007c0c */ /* 0x000fe2000bf05070 */
[----:B------:R-:W-:Y:S02]  /*6530*/  USHF.R.U32.HI UR8, URZ, UR14, UR8 ;  /* 0x0000000e3f087299 */ /* 0x000fe40008011608 */
[----:B------:R-:W-:Y:S01]  /*6540*/  UIADD3 UR9, -UR9, URZ, URZ ;  /* 0x0000003f09097290 */ /* 0x000fe2000fffe13f */
[----:B------:R-:W-:Y:S01]  /*6550*/  ISETP.NE.AND.EX P0, PT, RZ, UR5, PT, P0 ;  /* 0x00000005ff007c0c */ /* 0x000fe2000bf05300 */
[----:B------:R-:W-:Y:S02]  /*6560*/  USHF.R.U64 UR17, UR11, UR15, UR8 ;  /* 0x0000000f0b117299 */ /* 0x000fe40008001208 */
[----:B------:R-:W-:Y:S02]  /*6570*/  UIADD3 UR18, -UR13, URZ, URZ ;  /* 0x0000003f0d127290 */ /* 0x000fe4000fffe13f */
[----:B------:R-:W-:-:S02]  /*6580*/  USHF.R.U32.HI UR15, URZ, UR15, UR8 ;  /* 0x0000000f3f0f7299 */ /* 0x000fc40008011608 */
[----:B------:R-:W-:Y:S01]  /*6590*/  UIMAD UR19, UR12, UR9, UR7 ;  /* 0x000000090c1372a4 */ /* 0x000fe2000f8e0207 */
[----:B------:R-:W-:-:S05]  /*65a0*/  UMOV UR14, UR17 ;  /* 0x00000011000e7c82 */ /* 0x000fca0008000000 */
[----:B------:R-:W-:Y:S06]  /*65b0*/  @!P0 BRA `(.L_x_160) ;  /* 0x0000000000288947 */ /* 0x000fec0003800000 */
        /* <DEDUP_REMOVED lines=10> */
.L_x_160:
        /* <DEDUP_REMOVED lines=9> */
[----:B------:R-:W-:Y:S01]  /*66f0*/  UIMAD UR5, UR7, UR21, UR17 ;  /* 0x00000015070572a4 */ /* 0x000fe2000f8e0211 */
[----:B------:R-:W-:Y:S02]  /*6700*/  ULDC UR8, c[0x0][0x600] ;  /* 0x0001800000087ab9 */ /* 0x000fe40000000800 */
[----:B------:R-:W-:Y:S01]  /*6710*/  ULDC UR7, c[0x0][0x610] ;  /* 0x0001840000077ab9 */ /* 0x000fe20000000800 */
[----:B------:R-:W-:Y:S02]  /*6720*/  UIMAD UR5, UR5, UR8, UR10 ;  /* 0x00000008050572a4 */ /* 0x000fe4000f8e020a */
[----:B------:R-:W-:-:S04]  /*6730*/  UIMAD UR4, UR4, UR7, UR19 ;  /* 0x00000007040472a4 */ /* 0x000fc8000f8e0213 */
[----:B------:R-:W-:Y:S02]  /*6740*/  USEL UR7, UR5, UR4, !UP0 ;  /* 0x0000000405077287 */ /* 0x000fe4000c000000 */
[----:B------:R-:W-:-:S04]  /*6750*/  USEL UR4, UR4, UR5, !UP0 ;  /* 0x0000000504047287 */ /* 0x000fc8000c000000 */
[----:B------:R-:W-:Y:S02]  /*6760*/  IMAD.U32 R2, RZ, RZ, UR7 ;  /* 0x00000007ff027e24 */ /* 0x000fe4000f8e00ff */
[----:B------:R-:W-:-:S07]  /*6770*/  IMAD.U32 R18, RZ, RZ, UR4 ;  /* 0x00000004ff127e24 */ /* 0x000fce000f8e00ff */
.L_x_158:
[----:B------:R-:W-:Y:S01]  /*6780*/  ULEA UR5, UR39, UR45, 0x1 ;  /* 0x0000002d27057291 */ /* 0x000fe2000f8e083f */
[----:B------:R-:W-:Y:S01]  /*6790*/  LOP3.LUT P0, RZ, R0, 0xff, RZ, 0xc0, !PT ;  /* 0x000000ff00ff7812 */ /* 0x000fe2000780c0ff */
[----:B------:R-:W-:Y:S01]  /*67a0*/  ULOP3.LUT UR45, UR45, 0x1, URZ, 0xc0, !UPT ;  /* 0x000000012d2d7892 */ /* 0x000fe2000f8ec03f */
[----:B------:R-:W-:Y:S01]  /*67b0*/  LOP3.LUT R98, R98, 0x1, RZ, 0x3c, !PT ;  /* 0x0000000162627812 */ /* 0x000fe200078e3cff */
[----:B------:R-:W-:Y:S02]  /*67c0*/  USHF.R.U32.HI UR4, URZ, 0x1, UR5 ;  /* 0x000000013f047899 */ /* 0x000fe40008011605 */
[----:B------:R-:W-:Y:S02]  /*67d0*/  UISETP.GT.U32.AND UP0, UPT, UR5, 0x1, UPT ;  /* 0x000000010500788c */ /* 0x000fe4000bf04070 */
[----:B------:R-:W-:Y:S02]  /*67e0*/  ULOP3.LUT UR4, UR4, 0x1, URZ, 0xc0, !UPT ;  /* 0x0000000104047892 */ /* 0x000fe4000f8ec03f */
[----:B------:R-:W-:-:S02]  /*67f0*/  UISETP.LT.U32.AND UP0, UPT, UR42, 0x3f, UP0 ;  /* 0x0000003f2a00788c */ /* 0x000fc40008701070 */
[----:B------:R-:W-:Y:S02]  /*6800*/  UISETP.NE.U32.AND UP1, UPT, UR4, 0x1, UPT ;  /* 0x000000010400788c */ /* 0x000fe4000bf25070 */
[----:B------:R-:W-:Y:S02]  /*6810*/  USEL UR5, URZ, 0x1, !UP0 ;  /* 0x000000013f057887 */ /* 0x000fe4000c000000 */
[----:B------:R-:W-:-:S04]  /*6820*/  UISETP.GT.U32.AND UP1, UPT, UR42, 0x3e, !UP1 ;  /* 0x0000003e2a00788c */ /* 0x000fc8000cf24070 */
[----:B------:R-:W-:-:S04]  /*6830*/  USEL UR4, URZ, 0x1, !UP1 ;  /* 0x000000013f047887 */ /* 0x000fc8000c800000 */
[----:B------:R-:W-:Y:S01]  /*6840*/  ULOP3.LUT UR48, UR4, UR48, UR5, 0x96, !UPT ;  /* 0x0000003004307292 */ /* 0x000fe2000f8e9605 */
[----:B------:R-:W-:Y:S11]  /*6850*/  @P0 BRA `(.L_x_161) ;  /* 0xffffffac00640947 */ /* 0x000ff6000383ffff */
[----:B------:R-:W-:Y:S05]  /*6860*/  EXIT ;  /* 0x000000000000794d */ /* 0x000fea0003800000 */
.L_x_12:
[----:B------:R-:W-:-:S08]  /*6870*/  ISETP.NE.AND P0, PT, RZ, UR8, PT ;  /* 0x00000008ff007c0c */ /* 0x000fd0000bf05270 */
[----:B-----5:R-:W0:-:S00]  /*6880*/  USETMAXREG.DEALLOC.CTAPOOL 0x28 ;  /* 0x00000028000079c8 */ /* 0x020e0000080e0500 */
[----:B------:R-:W-:Y:S05]  /*6890*/  @P0 EXIT ;  /* 0x000000000000094d */ /* 0x000fea0003800000 */
[----:B0-----:R-:W-:Y:S01]  /*68a0*/  LOP3.LUT P0, RZ, R0, 0xff, RZ, 0xc0, !PT ;  /* 0x000000ff00ff7812 */ /* 0x001fe2000780c0ff */
[----:B------:R-:W-:Y:S02]  /*68b0*/  IMAD.MOV.U32 R8, RZ, RZ, 0x1 ;  /* 0x00000001ff087424 */ /* 0x000fe400078e00ff */
[----:B------:R-:W-:-:S10]  /*68c0*/  IMAD.MOV.U32 R0, RZ, RZ, RZ ;  /* 0x000000ffff007224 */ /* 0x000fd400078e00ff */
[----:B------:R-:W-:Y:S05]  /*68d0*/  @!P0 BRA `(.L_x_162) ;  /* 0x0000000c00148947 */ /* 0x000fea0003800000 */
[----:B------:R-:W-:Y:S01]  /*68e0*/  LOP3.LUT P0, RZ, R4, 0x1f, RZ, 0xc0, !PT ;  /* 0x0000001f04ff7812 */ /* 0x000fe2000780c0ff */
[----:B------:R-:W-:Y:S01]  /*68f0*/  ULDC UR5, c[0x0][0x658] ;  /* 0x0001960000057ab9 */ /* 0x000fe20000000800 */
[----:B------:R-:W-:Y:S01]  /*6900*/  UMOV UR6, 0xffffffff ;  /* 0xffffffff00067882 */ /* 0x000fe20000000000 */
[----:B------:R-:W-:Y:S01]  /*6910*/  BSSY B0, `(.L_x_162) ;  /* 0x00000c1000007945 */ /* 0x000fe20003800000 */
[----:B------:R-:W-:Y:S01]  /*6920*/  USHF.L.U32 UR6, UR6, UR5, URZ ;  /* 0x0000000506067299 */ /* 0x000fe2000800063f */
[C---:B------:R-:W-:Y:S01]  /*6930*/  ISETP.NE.AND P3, PT, R3.reuse, RZ, PT ;  /* 0x000000ff0300720c */ /* 0x040fe20003f65270 */
[----:B------:R-:W-:Y:S01]  /*6940*/  IMAD.MOV.U32 R9, RZ, RZ, 0x1 ;  /* 0x00000001ff097424 */ /* 0x000fe200078e00ff */
[----:B------:R-:W-:Y:S01]  /*6950*/  ISETP.NE.OR P0, PT, R3, RZ, !P0 ;  /* 0x000000ff0300720c */ /* 0x000fe20004705670 */
[----:B------:R-:W-:Y:S01]  /*6960*/  IMAD.MOV.U32 R8, RZ, RZ, 0x1 ;  /* 0x00000001ff087424 */ /* 0x000fe200078e00ff */
[----:B------:R-:W-:Y:S01]  /*6970*/  ULDC UR4, c[0x0][0x600] ;  /* 0x0001800000047ab9 */ /* 0x000fe20000000800 */
[----:B------:R-:W-:Y:S01]  /*6980*/  IMAD.MOV.U32 R0, RZ, RZ, RZ ;  /* 0x000000ffff007224 */ /* 0x000fe200078e00ff */
[----:B------:R-:W-:Y:S01]  /*6990*/  UMOV UR7, 0x1 ;  /* 0x0000000100077882 */ /* 0x000fe20000000000 */
[----:B------:R-:W-:-:S02]  /*69a0*/  UIADD3 UR19, UR39, 0x1, URZ ;  /* 0x0000000127137890 */ /* 0x000fc4000fffe03f */
[----:B------:R-:W-:Y:S02]  /*69b0*/  ULOP3.LUT UR22, UR36, 0x2, URZ, 0xfc, !UPT ;  /* 0x0000000224167892 */ /* 0x000fe4000f8efc3f */
[----:B------:R-:W-:Y:S02]  /*69c0*/  UIADD3 UR4, UR4, -0x1, URZ ;  /* 0xffffffff04047890 */ /* 0x000fe4000fffe03f */
[----:B------:R-:W-:Y:S02]  /*69d0*/  USHF.L.U32 UR5, UR7, UR5, URZ ;  /* 0x0000000507057299 */ /* 0x000fe4000800063f */
[----:B------:R-:W-:Y:S01]  /*69e0*/  ULOP3.LUT UR6, URZ, UR6, URZ, 0x33, !UPT ;  /* 0x000000063f067292 */ /* 0x000fe2000f8e333f */
[----:B------:R-:W-:-:S11]  /*69f0*/  ULDC.64 UR20, c[0x0][0x198] ;  /* 0x0000660000147ab9 */ /* 0x000fd60000000a00 */
.L_x_174:
[----:B------:R-:W-:-:S03]  /*6a00*/  UMOV UR7, 0xffffffff ;  /* 0xffffffff00077882 */ /* 0x000fc60000000000 */
[----:B------:R-:W-:Y:S05]  /*6a10*/  BRA.DIV UR7, `(.L_x_163) ;  /* 0x0000000e07947947 */ /* 0x000fea000b800000 */
[----:B------:R-:W-:-:S13]  /*6a20*/  ELECT P6, URZ, PT ;  /* 0x00000000003f782f */ /* 0x000fda00038c0000 */
.L_x_185:
[----:B------:R-:W0:Y:S01]  /*6a30*/  LDC R3, c[0x0][0x28c] ;  /* 0x0000a300ff037b82 */ /* 0x000e220000000800 */
[----:B------:R-:W-:Y:S01]  /*6a40*/  BSSY B1, `(.L_x_164) ;  /* 0x0000038000017945 */ /* 0x000fe20003800000 */
[----:B0-----:R-:W-:-:S13]  /*6a50*/  ISETP.LT.OR P6, PT, R3, 0x1, !P6 ;  /* 0x000000010300780c */ /* 0x001fda00077c1670 */
[----:B------:R-:W-:Y:S05]  /*6a60*/  @P6 BRA `(.L_x_165) ;  /* 0x0000000000d46947 */ /* 0x000fea0003800000 */
[----:B------:R-:W-:Y:S02]  /*6a70*/  IMAD.SHL.U32 R6, R2, 0x80, RZ ;  /* 0x0000008002067824 */ /* 0x000fe400078e00ff */
[----:B------:R-:W-:Y:S02]  /*6a80*/  IMAD.SHL.U32 R18, R18, 0x40, RZ ;  /* 0x0000004012127824 */ /* 0x000fe400078e00ff */
[----:B------:R-:W-:Y:S02]  /*6a90*/  IMAD.MOV.U32 R11, RZ, RZ, RZ ;  /* 0x000000ffff0b7224 */ /* 0x000fe400078e00ff */
[----:B------:R-:W-:Y:S02]  /*6aa0*/  IMAD.U32 R12, RZ, RZ, UR19 ;  /* 0x00000013ff0c7e24 */ /* 0x000fe4000f8e00ff */
[----:B------:R-:W-:Y:S02]  /*6ab0*/  IMAD.MOV.U32 R2, RZ, RZ, R8 ;  /* 0x000000ffff027224 */ /* 0x000fe400078e0008 */
[----:B------:R-:W-:-:S07]  /*6ac0*/  IMAD.MOV.U32 R3, RZ, RZ, R0 ;  /* 0x000000ffff037224 */ /* 0x000fce00078e0000 */
.L_x_169:
[----:B------:R-:W0:Y:S01]  /*6ad0*/  S2R R5, SR_CgaCtaId ;  /* 0x0000000000057919 */ /* 0x000e220000008800 */
[----:B------:R-:W-:-:S04]  /*6ae0*/  MOV R4, 0x400 ;  /* 0x0000040000047802 */ /* 0x000fc80000000f00 */
[----:B0-----:R-:W-:Y:S02]  /*6af0*/  LEA R10, R5, R4, 0x18 ;  /* 0x00000004050a7211 */ /* 0x001fe400078ec0ff */
[----:B------:R-:W-:Y:S01]  /*6b00*/  SHF.L.U32 R4, R2, 0x1f, RZ ;  /* 0x0000001f02047819 */ /* 0x000fe200000006ff */
[----:B------:R-:W0:Y:S02]  /*6b10*/  @!P3 LDC R5, c[0x0][0x500] ;  /* 0x00014000ff05bb82 */ /* 0x000e240000000800 */
[----:B------:R-:W-:-:S04]  /*6b20*/  IMAD R7, R3, 0x8, R10 ;  /* 0x0000000803077824 */ /* 0x000fc800078e020a */
[----:B------:R-:W1:Y:S02]  /*6b30*/  SYNCS.PHASECHK.TRANS64.TRYWAIT P1, [R7+URZ+0x10], R4 ;  /* 0x00001004070075a7 */ /* 0x000e64000802017f */
[----:B-1----:R-:W-:Y:S05]  /*6b40*/  @!P1 BRA `(.L_x_166) ;  /* 0x0000000c00689947 */ /* 0x002fea0003800000 */
.L_x_186:
[----:B------:R-:W-:Y:S01]  /*6b50*/  UPRMT UR7, UR22, 0x9910, URZ ;  /* 0x0000991016077896 */ /* 0x000fe2000800003f */
[----:B0-----:R0:W-:Y:S03]  /*6b60*/  @!P3 SYNCS.ARRIVE.TRANS64 RZ, [R7+URZ], R5 ;  /* 0x0000000507ffb9a7 */ /* 0x0011e6000800003f */
[----:B------:R-:W-:-:S06]  /*6b70*/  UISETP.NE.AND UP0, UPT, UR7, 0x2, UPT ;  /* 0x000000020700788c */ /* 0x000fcc000bf05270 */
[----:B------:R-:W-:-:S13]  /*6b80*/  PLOP3.LUT P1, PT, PT, PT, UP0, 0x80, 0x0 ;  /* 0x000000000000781c */ /* 0x000fda0003f2f008 */
[----:B0-----:R-:W-:Y:S05]  /*6b90*/  @P1 BRA `(.L_x_167) ;  /* 0x0000000000041947 */ /* 0x001fea0003800000 */
[----:B------:R-:W-:Y:S01]  /*6ba0*/  BPT.TRAP 0x1 ;  /* 0x000000040000795c */ /* 0x000fe20000300000 */
.L_x_167:
[----:B------:R-:W-:Y:S05]  /*6bb0*/  @P0 BRA `(.L_x_168) ;  /* 0x0000000000040947 */ /* 0x000fea0003800000 */
[----:B------:R-:W-:Y:S01]  /*6bc0*/  BPT.TRAP 0x1 ;  /* 0x000000040000795c */ /* 0x000fe20000300000 */
.L_x_168:
[--C-:B-1----:R-:W-:Y:S01]  /*6bd0*/  IMAD R4, R3, 0x2000, R10.reuse ;  /* 0x0000200003047824 */ /* 0x102fe200078e020a */
[----:B------:R-:W-:Y:S01]  /*6be0*/  R2UR UR9, R7 ;  /* 0x00000000070972ca */ /* 0x000fe200000e0000 */
[C---:B------:R-:W-:Y:S01]  /*6bf0*/  IMAD R10, R3.reuse, 0x4000, R10 ;  /* 0x00004000030a7824 */ /* 0x040fe200078e020a */
[----:B------:R-:W-:Y:S01]  /*6c00*/  UIADD3 UR14, UP0, UR20, 0xf0, URZ ;  /* 0x000000f0140e7890 */ /* 0x000fe2000ff1e03f */
[----:B------:R-:W-:Y:S01]  /*6c10*/  VIADD R12, R12, 0xffffffff ;  /* 0xffffffff0c0c7836 */ /* 0x000fe20000000000 */
[----:B------:R-:W-:Y:S01]  /*6c20*/  R2UR UR7, R4 ;  /* 0x00000000040772ca */ /* 0x000fe200000e0000 */
[----:B------:R-:W-:Y:S01]  /*6c30*/  UIADD3 UR24, UP1, UR20, 0x1f0, URZ ;  /* 0x000001f014187890 */ /* 0x000fe2000ff3e03f */
[----:B------:R-:W-:Y:S01]  /*6c40*/  R2UR UR8, R10 ;  /* 0x000000000a0872ca */ /* 0x000fe200000e0000 */
[----:B------:R-:W-:Y:S01]  /*6c50*/  UIADD3.X UR15, URZ, UR21, URZ, UP0, !UPT ;  /* 0x000000153f0f7290 */ /* 0x000fe200087fe43f */
[----:B------:R-:W-:Y:S01]  /*6c60*/  R2UR UR11, R18 ;  /* 0x00000000120b72ca */ /* 0x000fe200000e0000 */
[----:B------:R-:W-:Y:S01]  /*6c70*/  VIADD R3, R3, 0x1 ;  /* 0x0000000103037836 */ /* 0x000fe20000000000 */
[----:B------:R-:W-:Y:S01]  /*6c80*/  R2UR UR10, R11 ;  /* 0x000000000b0a72ca */ /* 0x000fe200000e0000 */
[----:B------:R-:W-:Y:S01]  /*6c90*/  UIADD3.X UR25, URZ, UR21, URZ, UP1, !UPT ;  /* 0x000000153f197290 */ /* 0x000fe20008ffe43f */
[----:B------:R-:W-:Y:S01]  /*6ca0*/  R2UR UR12, R19 ;  /* 0x00000000130c72ca */ /* 0x000fe200000e0000 */
[----:B------:R-:W-:Y:S01]  /*6cb0*/  UMOV UR16, 0x0 ;  /* 0x0000000000107882 */ /* 0x000fe20000000000 */
[----:B------:R-:W-:Y:S01]  /*6cc0*/  R2UR UR18, R6 ;  /* 0x00000000061272ca */ /* 0x000fe200000e0000 */
[----:B------:R-:W-:Y:S01]  /*6cd0*/  UMOV UR17, 0x10000000 ;  /* 0x1000000000117882 */ /* 0x000fe20000000000 */
[----:B------:R-:W-:Y:S01]  /*6ce0*/  ISETP.GT.AND P2, PT, R12, 0x1, PT ;  /* 0x000000010c00780c */ /* 0x000fe20003f44270 */
[----:B------:R-:W-:Y:S01]  /*6cf0*/  UIADD3 UR7, UR7, 0x100, URZ ;  /* 0x0000010007077890 */ /* 0x000fe2000fffe03f */
[----:B------:R-:W-:Y:S01]  /*6d00*/  ISETP.NE.AND P1, PT, R3, 0x2, PT ;  /* 0x000000020300780c */ /* 0x000fe20003f25270 */
[----:B------:R-:W-:Y:S01]  /*6d10*/  UIADD3 UR13, UR8, 0x4100, URZ ;  /* 0x00004100080d7890 */ /* 0x000fe2000fffe03f */
[----:B------:R-:W-:-:S02]  /*6d20*/  VIADD R11, R11, 0x20 ;  /* 0x000000200b0b7836 */ /* 0x000fc40000000000 */
[----:B------:R-:W-:Y:S02]  /*6d30*/  SEL R5, RZ, 0x1, P1 ;  /* 0x00000001ff057807 */ /* 0x000fe40000800000 */
[----:B------:R-:W-:Y:S01]  /*6d40*/  UMOV UR8, UR7 ;  /* 0x0000000700087c82 */ /* 0x000fe20008000000 */
[----:B------:R-:W-:Y:S01]  /*6d50*/  SEL R3, R3, RZ, P1 ;  /* 0x000000ff03037207 */ /* 0x000fe20000800000 */
[----:B------:R0:W-:Y:S01]  /*6d60*/  UTMALDG.3D [UR8], [UR14], desc[UR16] ;  /* 0x000010080e0075b4 */ /* 0x0001e20008011000 */
[----:B------:R-:W-:Y:S01]  /*6d70*/  LOP3.LUT R2, R2, R5, RZ, 0x3c, !PT ;  /* 0x0000000502027212 */ /* 0x000fe200078e3cff */
[----:B0-----:R-:W-:Y:S01]  /*6d80*/  UMOV UR8, UR13 ;  /* 0x0000000d00087c82 */ /* 0x001fe20008000000 */
[----:B------:R-:W-:Y:S02]  /*6d90*/  UMOV UR11, UR18 ;  /* 0x00000012000b7c82 */ /* 0x000fe40008000000 */
[----:B------:R0:W-:Y:S02]  /*6da0*/  UTMALDG.3D [UR8], [UR24], desc[UR16] ;  /* 0x00001008180075b4 */ /* 0x0001e40008011000 */
[----:B0-----:R-:W-:Y:S05]  /*6db0*/  @P2 BRA `(.L_x_169) ;  /* 0xfffffffc00442947 */ /* 0x001fea000383ffff */
.L_x_165:
[----:B------:R-:W-:Y:S05]  /*6dc0*/  BSYNC B1 ;  /* 0x0000000000017941 */ /* 0x000fea0003800000 */
.L_x_164:
[----:B------:R-:W-:Y:S01]  /*6dd0*/  LOP3.LUT P4, RZ, R9, 0xff, RZ, 0xc0, !PT ;  /* 0x000000ff09ff7812 */ /* 0x000fe2000788c0ff */
[----:B------:R-:W-:Y:S01]  /*6de0*/  VIADD R0, R0, UR39 ;  /* 0x0000002700007c36 */ /* 0x000fe20008000000 */
[----:B------:R-:W-:Y:S01]  /*6df0*/  ULDC.64 UR8, c[0x0][0x650] ;  /* 0x0001940000087ab9 */ /* 0x000fe20000000a00 */
[----:B------:R-:W-:Y:S01]  /*6e00*/  BSSY B1, `(.L_x_170) ;  /* 0x000006f000017945 */ /* 0x000fe20003800000 */
[----:B------:R-:W-:Y:S01]  /*6e10*/  IMAD.MOV.U32 R18, RZ, RZ, -0x1 ;  /* 0xffffffffff127424 */ /* 0x000fe200078e00ff */
[----:B------:R-:W-:Y:S01]  /*6e20*/  PRMT R9, RZ, 0x7610, R9 ;  /* 0x00007610ff097816 */ /* 0x000fe20000000009 */
[----:B------:R-:W-:Y:S01]  /*6e30*/  IMAD.MOV.U32 R19, RZ, RZ, -0x1 ;  /* 0xffffffffff137424 */ /* 0x000fe200078e00ff */
[C---:B------:R-:W-:Y:S02]  /*6e40*/  ISETP.GT.U32.AND P1, PT, R0.reuse, 0x1, PT ;  /* 0x000000010000780c */ /* 0x040fe40003f24070 */
[----:B------:R-:W-:Y:S02]  /*6e50*/  SHF.R.U32.HI R2, RZ, 0x1, R0 ;  /* 0x00000001ff027819 */ /* 0x000fe40000011600 */
[----:B------:R-:W-:-:S02]  /*6e60*/  LOP3.LUT R0, R0, 0x1, RZ, 0xc0, !PT ;  /* 0x0000000100007812 */ /* 0x000fc400078ec0ff */
[----:B------:R-:W0:Y:S01]  /*6e70*/  @P4 S2R R4, SR_CgaCtaId ;  /* 0x0000000000044919 */ /* 0x000e220000008800 */
[----:B------:R-:W-:Y:S02]  /*6e80*/  @P4 MOV R3, 0x400 ;  /* 0x0000040000034802 */ /* 0x000fe40000000f00 */
[----:B------:R-:W-:-:S04]  /*6e90*/  LOP3.LUT R2, R2, 0x1, RZ, 0xc0, !PT ;  /* 0x0000000102027812 */ /* 0x000fc800078ec0ff */
[----:B------:R-:W-:Y:S02]  /*6ea0*/  ISETP.NE.U32.AND P2, PT, R2, 0x1, PT ;  /* 0x000000010200780c */ /* 0x000fe40003f45070 */
[----:B0-----:R-:W-:Y:S01]  /*6eb0*/  @P4 LEA R3, R4, R3, 0x18 ;  /* 0x0000000304034211 */ /* 0x001fe200078ec0ff */
[----:B------:R-:W-:-:S03]  /*6ec0*/  IMAD.U32 R4, RZ, RZ, UR39 ;  /* 0x00000027ff047e24 */ /* 0x000fc6000f8e00ff */
[----:B------:R0:W-:Y:S01]  /*6ed0*/  @P4 SYNCS.ARRIVE.TRANS64.A1T0 RZ, [R3+URZ+0x58], RZ ;  /* 0x000058ff03ff49a7 */ /* 0x0001e2000810003f */
[----:B------:R-:W-:Y:S02]  /*6ee0*/  IADD3 R16, P4, R16, UR52, RZ ;  /* 0x0000003410107c10 */ /* 0x000fe4000ff9e0ff */
[----:B------:R-:W-:Y:S02]  /*6ef0*/  ISETP.LT.U32.AND P1, PT, R4, 0x2, P1 ;  /* 0x000000020400780c */ /* 0x000fe40000f21070 */
[----:B------:R-:W-:Y:S02]  /*6f00*/  IADD3.X R17, R17, UR37, RZ, P4, !PT ;  /* 0x0000002511117c10 */ /* 0x000fe4000a7fe4ff */
[----:B------:R-:W-:Y:S02]  /*6f10*/  ISETP.GE.U32.AND P4, PT, R16, UR8, PT ;  /* 0x0000000810007c0c */ /* 0x000fe4000bf86070 */
[----:B0-----:R-:W-:Y:S02]  /*6f20*/  SEL R3, RZ, 0x1, !P1 ;  /* 0x00000001ff037807 */ /* 0x001fe40004800000 */
[----:B------:R-:W-:-:S02]  /*6f30*/  ISETP.GE.U32.AND.EX P1, PT, R17, UR9, PT, P4 ;  /* 0x0000000911007c0c */ /* 0x000fc4000bf26140 */
[----:B------:R-:W-:-:S04]  /*6f40*/  ISETP.GT.U32.AND P2, PT, R4, 0x1, !P2 ;  /* 0x000000010400780c */ /* 0x000fc80005744070 */
[----:B------:R-:W-:-:S04]  /*6f50*/  SEL R2, RZ, 0x1, !P2 ;  /* 0x00000001ff027807 */ /* 0x000fc80005000000 */
[--C-:B------:R-:W-:Y:S01]  /*6f60*/  LOP3.LUT R8, R2, R8, R3.reuse, 0x96, !PT ;  /* 0x0000000802087212 */ /* 0x100fe200078e9603 */
[----:B------:R-:W-:Y:S01]  /*6f70*/  IMAD.MOV.U32 R2, RZ, RZ, -0x1 ;  /* 0xffffffffff027424 */ /* 0x000fe200078e00ff */
[----:B------:R-:W-:Y:S01]  /*6f80*/  PRMT R3, RZ, 0x7610, R3 ;  /* 0x00007610ff037816 */ /* 0x000fe20000000003 */
[----:B------:R-:W-:Y:S06]  /*6f90*/  @P1 BRA `(.L_x_171) ;  /* 0x0000000400541947 */ /* 0x000fec0003800000 */
[----:B------:R-:W0:Y:S01]  /*6fa0*/  S2UR UR7, SR_CTAID.X ;  /* 0x00000000000779c3 */ /* 0x000e220000002500 */
[----:B------:R-:W-:Y:S01]  /*6fb0*/  ULDC.64 UR8, c[0x0][0x628] ;  /* 0x00018a0000087ab9 */ /* 0x000fe20000000a00 */
[----:B------:R-:W-:Y:S01]  /*6fc0*/  ULDC UR10, c[0x0][0x150] ;  /* 0x00005400000a7ab9 */ /* 0x000fe20000000800 */
[----:B------:R-:W-:Y:S01]  /*6fd0*/  ISETP.NE.U32.AND P1, PT, RZ, UR8, PT ;  /* 0x00000008ff007c0c */ /* 0x000fe2000bf25070 */
[----:B------:R-:W-:Y:S01]  /*6fe0*/  ULDC UR11, c[0x0][0x630] ;  /* 0x00018c00000b7ab9 */ /* 0x000fe20000000800 */
[----:B------:R-:W-:Y:S01]  /*6ff0*/  ULDC UR13, c[0x0][0x154] ;  /* 0x00005500000d7ab9 */ /* 0x000fe20000000800 */
[----:B------:R-:W-:Y:S01]  /*7000*/  IMAD.MOV.U32 R2, RZ, RZ, R16 ;  /* 0x000000ffff027224 */ /* 0x000fe200078e0010 */
[----:B------:R-:W-:Y:S01]  /*7010*/  ISETP.NE.AND.EX P1, PT, RZ, UR9, PT, P1 ;  /* 0x00000009ff007c0c */ /* 0x000fe2000bf25310 */
[----:B------:R-:W1:Y:S01]  /*7020*/  S2UR UR12, SR_CTAID.Y ;  /* 0x00000000000c79c3 */ /* 0x000e620000002600 */
[----:B0-----:R-:W-:-:S05]  /*7030*/  I2FP.F32.U32 R3, UR7 ;  /* 0x0000000700037c45 */ /* 0x001fca0008201000 */
[----:B------:R-:W-:Y:S01]  /*7040*/  FMUL R10, R3, UR10 ;  /* 0x0000000a030a7c20 */ /* 0x000fe20008400000 */
[----:B------:R-:W-:-:S05]  /*7050*/  IMAD.MOV.U32 R3, RZ, RZ, R17 ;  /* 0x000000ffff037224 */ /* 0x000fca00078e0011 */
[----:B------:R-:W-:Y:S05]  /*7060*/  @!P1 BRA `(.L_x_172) ;  /* 0x0000000000289947 */ /* 0x000fea0003800000 */
[----:B------:R-:W-:Y:S02]  /*7070*/  ULDC UR10, c[0x0][0x634] ;  /* 0x00018d00000a7ab9 */ /* 0x000fe40000000800 */
[----:B------:R-:W-:-:S05]  /*7080*/  IADD3 R7, P1, R16, UR10, RZ ;  /* 0x0000000a10077c10 */ /* 0x000fca000ff3e0ff */
[----:B------:R-:W-:-:S04]  /*7090*/  IMAD.X R11, RZ, RZ, R17, P1 ;  /* 0x000000ffff0b7224 */ /* 0x000fc800008e0611 */
[----:B------:R-:W-:-:S04]  /*70a0*/  IMAD.WIDE.U32 R4, R11, UR8, RZ ;  /* 0x000000080b047c25 */ /* 0x000fc8000f8e00ff */
[----:B------:R-:W-:-:S04]  /*70b0*/  IMAD.WIDE.U32 R4, P1, R7, UR9, R4 ;  /* 0x0000000907047c25 */ /* 0x000fc8000f820004 */
[----:B------:R-:W-:-:S04]  /*70c0*/  IMAD.WIDE.U32 R6, R7, UR8, RZ ;  /* 0x0000000807067c25 */ /* 0x000fc8000f8e00ff */
[----:B------:R-:W-:Y:S01]  /*70d0*/  IMAD.X R3, RZ, RZ, RZ, P1 ;  /* 0x000000ffff037224 */ /* 0x000fe200008e06ff */
[----:B------:R-:W-:Y:S01]  /*70e0*/  IADD3 RZ, P1, R7, R4, RZ ;  /* 0x0000000407ff7210 */ /* 0x000fe20007f3e0ff */
[----:B------:R-:W-:-:S04]  /*70f0*/  IMAD.MOV.U32 R2, RZ, RZ, R5 ;  /* 0x000000ffff027224 */ /* 0x000fc800078e0005 */
[----:B------:R-:W-:-:S08]  /*7100*/  IMAD.WIDE.U32.X R2, R11, UR9, R2, P1 ;  /* 0x000000090b027c25 */ /* 0x000fd000088e0402 */
.L_x_172:
[--C-:B------:R-:W-:Y:S01]  /*7110*/  SHF.R.U64 R19, R2, UR11, R3.reuse ;  /* 0x0000000b02137c19 */ /* 0x100fe20008001203 */
[----:B------:R-:W0:Y:S01]  /*7120*/  F2I.U32.TRUNC.NTZ R10, R10 ;  /* 0x0000000a000a7305 */ /* 0x000e22000020f000 */
[----:B------:R-:W-:Y:S01]  /*7130*/  SHF.R.U32.HI R2, RZ, UR11, R3 ;  /* 0x0000000bff027c19 */ /* 0x000fe20008011603 */
[----:B------:R-:W-:Y:S01]  /*7140*/  ULDC.64 UR8, c[0x0][0x620] ;  /* 0x0001880000087ab9 */ /* 0x000fe20000000a00 */
[----:B------:R-:W-:Y:S01]  /*7150*/  IADD3 R5, P1, RZ, -R19, RZ ;  /* 0x80000013ff057210 */ /* 0x000fe20007f3e0ff */
[----:B------:R-:W-:Y:S01]  /*7160*/  ULDC.64 UR14, c[0x0][0x640] ;  /* 0x00019000000e7ab9 */ /* 0x000fe20000000a00 */
[----:B-1----:R-:W-:Y:S01]  /*7170*/  I2FP.F32.U32 R4, UR12 ;  /* 0x0000000c00047c45 */ /* 0x002fe20008201000 */
[----:B------:R-:W1:Y:S01]  /*7180*/  LDC R15, c[0x0][0x610] ;  /* 0x00018400ff0f7b82 */ /* 0x000e620000000800 */
[----:B------:R-:W-:Y:S01]  /*7190*/  ULDC UR11, c[0x0][0x658] ;  /* 0x00019600000b7ab9 */ /* 0x000fe20000000800 */
[----:B------:R-:W-:Y:S01]  /*71a0*/  IMAD.X R2, RZ, RZ, ~R2, P1 ;  /* 0x000000ffff027224 */ /* 0x000fe200008e0e02 */
[----:B------:R-:W-:Y:S01]  /*71b0*/  ISETP.NE.U32.AND P1, PT, RZ, UR14, PT ;  /* 0x0000000eff007c0c */ /* 0x000fe2000bf25070 */
[----:B------:R-:W-:Y:S01]  /*71c0*/  FMUL R6, R4, UR13 ;  /* 0x0000000d04067c20 */ /* 0x000fe20008400000 */
[----:B------:R-:W-:Y:S01]  /*71d0*/  ULDC UR13, c[0x0][0x648] ;  /* 0x00019200000d7ab9 */ /* 0x000fe20000000800 */
[----:B------:R-:W-:Y:S01]  /*71e0*/  IMAD R4, R2, UR8, RZ ;  /* 0x0000000802047c24 */ /* 0x000fe2000f8e02ff */
[----:B------:R-:W-:Y:S01]  /*71f0*/  ISETP.NE.AND.EX P1, PT, RZ, UR15, PT, P1 ;  /* 0x0000000fff007c0c */ /* 0x000fe2000bf25310 */
[C---:B------:R-:W-:Y:S01]  /*7200*/  IMAD.WIDE.U32 R2, R5.reuse, UR8, R16 ;  /* 0x0000000805027c25 */ /* 0x040fe2000f8e0010 */
[----:B0-----:R-:W-:Y:S01]  /*7210*/  R2UR UR8, R10 ;  /* 0x000000000a0872ca */ /* 0x001fe200000e0000 */
[----:B------:R-:W0:Y:S02]  /*7220*/  F2I.U32.TRUNC.NTZ R6, R6 ;  /* 0x0000000600067305 */ /* 0x000e24000020f000 */
[----:B------:R-:W-:Y:S01]  /*7230*/  IMAD R5, R5, UR9, R4 ;  /* 0x0000000905057c24 */ /* 0x000fe2000f8e0204 */
[----:B------:R-:W-:-:S03]  /*7240*/  ULDC UR9, c[0x0][0x618] ;  /* 0x0001860000097ab9 */ /* 0x000fc60000000800 */
[----:B------:R-:W-:-:S05]  /*7250*/  IMAD.IADD R3, R3, 0x1, R5 ;  /* 0x0000000103037824 */ /* 0x000fca00078e0205 */
[--C-:B------:R-:W-:Y:S02]  /*7260*/  SHF.R.U64 R10, R2, UR9, R3.reuse ;  /* 0x00000009020a7c19 */ /* 0x100fe40008001203 */
[----:B------:R-:W-:Y:S01]  /*7270*/  SHF.R.U32.HI R3, RZ, UR9, R3 ;  /* 0x00000009ff037c19 */ /* 0x000fe20008011603 */
[----:B------:R-:W-:Y:S01]  /*7280*/  ULDC UR9, c[0x0][0x608] ;  /* 0x0001820000097ab9 */ /* 0x000fe20000000800 */
[----:B0-----:R-:W-:Y:S02]  /*7290*/  R2UR UR10, R6 ;  /* 0x00000000060a72ca */ /* 0x001fe400000e0000 */
[--C-:B------:R-:W-:Y:S02]  /*72a0*/  SHF.R.U64 R12, R10, UR9, R3.reuse ;  /* 0x000000090a0c7c19 */ /* 0x100fe40008001203 */
[----:B------:R-:W-:Y:S01]  /*72b0*/  SHF.R.U32.HI R3, RZ, UR9, R3 ;  /* 0x00000009ff037c19 */ /* 0x000fe20008011603 */
[----:B------:R-:W-:-:S03]  /*72c0*/  UIADD3 UR9, -UR8, URZ, URZ ;  /* 0x0000003f08097290 */ /* 0x000fc6000fffe13f */
[--C-:B------:R-:W-:Y:S01]  /*72d0*/  SHF.R.U64 R13, R12, UR11, R3.reuse ;  /* 0x0000000b0c0d7c19 */ /* 0x100fe20008001203 */
[----:B------:R-:W-:Y:S01]  /*72e0*/  ULDC UR8, c[0x0][0x144] ;  /* 0x0000510000087ab9 */ /* 0x000fe20000000800 */
[----:B------:R-:W-:-:S03]  /*72f0*/  SHF.R.U32.HI R3, RZ, UR11, R3 ;  /* 0x0000000bff037c19 */ /* 0x000fc60008011603 */
[----:B------:R-:W-:Y:S01]  /*7300*/  IMAD.MOV.U32 R2, RZ, RZ, R13 ;  /* 0x000000ffff027224 */ /* 0x000fe200078e000d */
[----:B------:R-:W-:Y:S06]  /*7310*/  @!P1 BRA `(.L_x_173) ;  /* 0x0000000000289947 */ /* 0x000fec0003800000 */
        /* <DEDUP_REMOVED lines=10> */
.L_x_173:
[----:B------:R-:W-:Y:S01]  /*73c0*/  UISETP.NE.AND UP0, UPT, UR38, URZ, UPT ;  /* 0x0000003f2600728c */ /* 0x000fe2000bf05270 */
[----:B------:R-:W-:Y:S01]  /*73d0*/  SHF.R.U64 R3, R2, UR13, R3 ;  /* 0x0000000d02037c19 */ /* 0x000fe20008001203 */
[----:B------:R-:W-:Y:S01]  /*73e0*/  UIADD3 UR10, -UR10, URZ, URZ ;  /* 0x0000003f0a0a7290 */ /* 0x000fe2000fffe13f */
[----:B------:R-:W-:Y:S01]  /*73f0*/  LOP3.LUT R2, R12, UR6, RZ, 0xc0, !PT ;  /* 0x000000060c027c12 */ /* 0x000fe2000f8ec0ff */
[----:B------:R-:W-:Y:S01]  /*7400*/  UIMAD UR7, UR8, UR9, UR7 ;  /* 0x00000009080772a4 */ /* 0x000fe2000f8e0207 */
[----:B------:R-:W-:Y:S01]  /*7410*/  LOP3.LUT R5, R10, UR4, RZ, 0xc0, !PT ;  /* 0x000000040a057c12 */ /* 0x000fe2000f8ec0ff */
[----:B------:R-:W-:Y:S01]  /*7420*/  IMAD.MOV R4, RZ, RZ, -R3 ;  /* 0x000000ffff047224 */ /* 0x000fe200078e0a03 */
[----:B------:R-:W-:Y:S01]  /*7430*/  ULDC UR8, c[0x0][0x148] ;  /* 0x0000520000087ab9 */ /* 0x000fe20000000800 */
[----:B------:R-:W-:Y:S01]  /*7440*/  IMAD R18, R3, UR5, R2 ;  /* 0x0000000503127c24 */ /* 0x000fe2000f8e0202 */
[----:B------:R-:W-:Y:S01]  /*7450*/  PLOP3.LUT P1, PT, PT, PT, UP0, 0x80, 0x0 ;  /* 0x000000000000781c */ /* 0x000fe20003f2f008 */
[----:B------:R-:W-:Y:S01]  /*7460*/  IMAD.MOV.U32 R3, RZ, RZ, 0x1 ;  /* 0x00000001ff037424 */ /* 0x000fe200078e00ff */
[----:B------:R-:W-:-:S03]  /*7470*/  @UP0 UIMAD UR7, UR8, UR10, UR12 ;  /* 0x0000000a080702a4 */ /* 0x000fc6000f8e020c */
[----:B------:R-:W-:Y:S02]  /*7480*/  ULDC UR8, c[0x0][0x638] ;  /* 0x00018e0000087ab9 */ /* 0x000fe40000000800 */
[----:B------:R-:W-:Y:S02]  /*7490*/  IMAD R2, R4, UR8, R13 ;  /* 0x0000000804027c24 */ /* 0x000fe4000f8e020d */
[----:B-1----:R-:W-:Y:S01]  /*74a0*/  IMAD R18, R18, R15, UR7 ;  /* 0x0000000712127e24 */ /* 0x002fe2000f8e020f */
[----:B------:R-:W-:Y:S02]  /*74b0*/  ULDC UR7, c[0x0][0x600] ;  /* 0x0001800000077ab9 */ /* 0x000fe40000000800 */
[----:B------:R-:W-:-:S05]  /*74c0*/  IMAD R5, R2, UR7, R5 ;  /* 0x0000000702057c24 */ /* 0x000fca000f8e0205 */
[----:B------:R-:W-:Y:S02]  /*74d0*/  SEL R2, R5, R18, !P1 ;  /* 0x0000001205027207 */ /* 0x000fe40004800000 */
[----:B------:R-:W-:-:S07]  /*74e0*/  SEL R18, R18, R5, !P1 ;  /* 0x0000000512127207 */ /* 0x000fce0004800000 */
.L_x_171:
[----:B------:R-:W-:Y:S05]  /*74f0*/  BSYNC B1 ;  /* 0x0000000000017941 */ /* 0x000fea0003800000 */
.L_x_170:
[----:B------:R-:W-:-:S13]  /*7500*/  LOP3.LUT P1, RZ, R3, 0xff, RZ, 0xc0, !PT ;  /* 0x000000ff03ff7812 */ /* 0x000fda000782c0ff */
[----:B------:R-:W-:Y:S05]  /*7510*/  @P1 BRA `(.L_x_174) ;  /* 0xfffffff400381947 */ /* 0x000fea000383ffff */
[----:B------:R-:W-:Y:S05]  /*7520*/  BSYNC B0 ;  /* 0x0000000000007941 */ /* 0x000fea0003800000 */
.L_x_162:
[----:B------:R-:W-:-:S03]  /*7530*/  UMOV UR7, 0xffffffff ;  /* 0xffffffff00077882 */ /* 0x000fc60000000000 */
[----:B------:R-:W-:Y:S05]  /*7540*/  BRA.DIV UR7, `(.L_x_175) ;  /* 0x0000000207fc7947 */ /* 0x000fea000b800000 */
[----:B------:R-:W-:-:S13]  /*7550*/  ELECT P6, URZ, PT ;  /* 0x00000000003f782f */ /* 0x000fda00038c0000 */
.L_x_189:
[----:B------:R-:W-:Y:S04]  /*7560*/  BSSY B0, `(.L_x_176) ;  /* 0x000001a000007945 */ /* 0x000fe80003800000 */
[----:B------:R-:W-:Y:S05]  /*7570*/  @!P6 BRA `(.L_x_177) ;  /* 0x000000000060e947 */ /* 0x000fea0003800000 */
[----:B------:R-:W-:-:S04]  /*7580*/  ULOP3.LUT UR7, UR36, 0x2, URZ, 0xfc, !UPT ;  /* 0x0000000224077892 */ /* 0x000fc8000f8efc3f */
[----:B------:R-:W-:-:S06]  /*7590*/  UISETP.NE.AND UP0, UPT, UR7, 0x3, UPT ;  /* 0x000000030700788c */ /* 0x000fcc000bf05270 */
[----:B------:R-:W-:-:S13]  /*75a0*/  PLOP3.LUT P0, PT, PT, PT, UP0, 0x80, 0x0 ;  /* 0x000000000000781c */ /* 0x000fda0003f0f008 */
[----:B------:R-:W-:Y:S05]  /*75b0*/  @!P0 BRA `(.L_x_178) ;  /* 0x0000000000048947 */ /* 0x000fea0003800000 */
[----:B------:R-:W-:Y:S01]  /*75c0*/  BPT.TRAP 0x1 ;  /* 0x000000040000795c */ /* 0x000fe20000300000 */
.L_x_178:
[----:B------:R-:W0:Y:S01]  /*75d0*/  S2R R3, SR_CgaCtaId ;  /* 0x0000000000037919 */ /* 0x000e220000008800 */
[----:B------:R-:W-:-:S04]  /*75e0*/  MOV R2, 0x400 ;  /* 0x0000040000027802 */ /* 0x000fc80000000f00 */
[----:B0-----:R-:W-:Y:S02]  /*75f0*/  LEA R3, R3, R2, 0x18 ;  /* 0x0000000203037211 */ /* 0x001fe400078ec0ff */
[----:B------:R-:W-:-:S03]  /*7600*/  SHF.L.U32 R2, R8, 0x1f, RZ ;  /* 0x0000001f08027819 */ /* 0x000fc600000006ff */
[----:B------:R-:W-:-:S04]  /*7610*/  VIADD R3, R3, 0x10 ;  /* 0x0000001003037836 */ /* 0x000fc80000000000 */
[C---:B------:R-:W-:Y:S02]  /*7620*/  IMAD R7, R0.reuse, 0x8, R3 ;  /* 0x0000000800077824 */ /* 0x040fe400078e0203 */
[----:B------:R-:W-:Y:S02]  /*7630*/  VIADD R0, R0, 0x1 ;  /* 0x0000000100007836 */ /* 0x000fe40000000000 */
[----:B------:R-:W0:Y:S03]  /*7640*/  SYNCS.PHASECHK.TRANS64.TRYWAIT P0, [R7+URZ], R2 ;  /* 0x00000002070075a7 */ /* 0x000e26000800017f */
[----:B------:R-:W-:-:S04]  /*7650*/  ISETP.NE.AND P1, PT, R0, 0x2, PT ;  /* 0x000000020000780c */ /* 0x000fc80003f25270 */
[----:B------:R-:W-:Y:S02]  /*7660*/  SEL R5, RZ, 0x1, P1 ;  /* 0x00000001ff057807 */ /* 0x000fe40000800000 */
[----:B------:R-:W-:Y:S02]  /*7670*/  SEL R0, R0, RZ, P1 ;  /* 0x000000ff00007207 */ /* 0x000fe40000800000 */
[----:B------:R-:W-:Y:S01]  /*7680*/  LOP3.LUT R5, R8, R5, RZ, 0x3c, !PT ;  /* 0x0000000508057212 */ /* 0x000fe200078e3cff */
[----:B0-----:R-:W-:Y:S06]  /*7690*/  @!P0 BRA `(.L_x_179) ;  /* 0x0000000000c88947 */ /* 0x001fec0003800000 */
.L_x_190:
[----:B------:R-:W-:Y:S01]  /*76a0*/  IMAD R3, R0, 0x8, R3 ;  /* 0x0000000800037824 */ /* 0x000fe200078e0203 */
[----:B------:R-:W-:-:S07]  /*76b0*/  SHF.L.U32 R0, R5, 0x1f, RZ ;  /* 0x0000001f05007819 */ /* 0x000fce00000006ff */
.L_x_180:
[----:B-1----:R1:W2:Y:S02]  /*76c0*/  SYNCS.PHASECHK.TRANS64.TRYWAIT P0, [R3+URZ], R0 ;  /* 0x00000000030075a7 */ /* 0x0022a4000800017f */
[----:B--2---:R-:W-:Y:S05]  /*76d0*/  @!P0 NANOSLEEP.SYNCS 0x989680 ;  /* 0x009896800000895d */ /* 0x004fea0003900000 */
[----:B------:R-:W2:Y:S02]  /*76e0*/  @!P0 SYNCS.PHASECHK.TRANS64 P0, [R3+URZ], R0 ;  /* 0x00000000030085a7 */ /* 0x000ea4000800007f */
[----:B--2---:R-:W-:Y:S05]  /*76f0*/  @!P0 BRA `(.L_x_180) ;  /* 0xfffffffc00f08947 */ /* 0x004fea000383ffff */
.L_x_177:
[----:B------:R-:W-:Y:S05]  /*7700*/  BSYNC B0 ;  /* 0x0000000000007941 */ /* 0x000fea0003800000 */
.L_x_176:
[----:B------:R-:W-:Y:S05]  /*7710*/  EXIT ;  /* 0x000000000000794d */ /* 0x000fea0003800000 */
.L_x_14:
[----:B0-----:R0:W1:Y:S02]  /*7720*/  SYNCS.PHASECHK.TRANS64.TRYWAIT P0, [R95+URZ+-0x8], R0 ;  /* 0xfffff8005f0075a7 */ /* 0x001064000800017f */
[----:B-1----:R-:W-:Y:S05]  /*7730*/  @!P0 NANOSLEEP.SYNCS 0x989680 ;  /* 0x009896800000895d */ /* 0x002fea0003900000 */
[----:B------:R-:W1:Y:S02]  /*7740*/  @!P0 SYNCS.PHASECHK.TRANS64 P0, [R95+URZ+-0x8], R0 ;  /* 0xfffff8005f0085a7 */ /* 0x000e64000800007f */
[----:B-1----:R-:W-:Y:S05]  /*7750*/  @!P0 BRA `(.L_x_14) ;  /* 0xfffffffc00f08947 */ /* 0x002fea000383ffff */
[----:B------:R-:W-:Y:S05]  /*7760*/  BRA `(.L_x_181) ;  /* 0xffffff9c00ac7947 */ /* 0x000fea000383ffff */
.L_x_19:
[----:B-1----:R1:W2:Y:S02]  /*7770*/  SYNCS.PHASECHK.TRANS64.TRYWAIT P1, [R3+URZ], R0 ;  /* 0x00000000030075a7 */ /* 0x0022a4000802017f */
[----:B--2---:R-:W-:Y:S05]  /*7780*/  @!P1 NANOSLEEP.SYNCS 0x989680 ;  /* 0x009896800000995d */ /* 0x004fea0003900000 */
[----:B------:R-:W2:Y:S02]  /*7790*/  @!P1 SYNCS.PHASECHK.TRANS64 P1, [R3+URZ], R0 ;  /* 0x00000000030095a7 */ /* 0x000ea4000802007f */
[----:B--2---:R-:W-:Y:S05]  /*77a0*/  @!P1 BRA `(.L_x_19) ;  /* 0xfffffffc00f09947 */ /* 0x004fea000383ffff */
[----:B------:R-:W-:Y:S05]  /*77b0*/  BRA `(.L_x_18) ;  /* 0xffffffa000247947 */ /* 0x000fea000383ffff */
.L_x_24:
[----:B-1----:R-:W-:-:S04]  /*77c0*/  IMAD.U32 R4, RZ, RZ, UR4 ;  /* 0x00000004ff047e24 */ /* 0x002fc8000f8e00ff */
[----:B------:R1:W2:Y:S03]  /*77d0*/  SYNCS.PHASECHK.TRANS64.TRYWAIT P1, [R4+URZ], R3 ;  /* 0x00000003040075a7 */ /* 0x0002a6000802017f */
[----:B--2---:R-:W-:Y:S05]  /*77e0*/  @!P1 NANOSLEEP.SYNCS 0x989680 ;  /* 0x009896800000995d */ /* 0x004fea0003900000 */
[----:B------:R-:W2:Y:S02]  /*77f0*/  @!P1 SYNCS.PHASECHK.TRANS64 P1, [R4+URZ], R3 ;  /* 0x00000003040095a7 */ /* 0x000ea4000802007f */
[----:B--2---:R-:W-:Y:S05]  /*7800*/  @!P1 BRA `(.L_x_24) ;  /* 0xfffffffc00ec9947 */ /* 0x004fea000383ffff */
[----:B------:R-:W-:Y:S05]  /*7810*/  BRA `(.L_x_23) ;  /* 0xffffffa000f47947 */ /* 0x000fea000383ffff */
.L_x_30:
[----:B0-----:R0:W1:Y:S02]  /*7820*/  SYNCS.PHASECHK.TRANS64.TRYWAIT P0, [R95+URZ+0x8], R0 ;  /* 0x000008005f0075a7 */ /* 0x001064000800017f */
[----:B-1----:R-:W-:Y:S05]  /*7830*/  @!P0 NANOSLEEP.SYNCS 0x989680 ;  /* 0x009896800000895d */ /* 0x002fea0003900000 */
[----:B------:R-:W1:Y:S02]  /*7840*/  @!P0 SYNCS.PHASECHK.TRANS64 P0, [R95+URZ+0x8], R0 ;  /* 0x000008005f0085a7 */ /* 0x000e64000800007f */
[----:B-1----:R-:W-:Y:S05]  /*7850*/  @!P0 BRA `(.L_x_30) ;  /* 0xfffffffc00f08947 */ /* 0x002fea000383ffff */
[----:B------:R-:W-:Y:S05]  /*7860*/  BRA `(.L_x_182) ;  /* 0xffffffa400fc7947 */ /* 0x000fea000383ffff */
.L_x_163:
[----:B------:R-:W-:Y:S01]  /*7870*/  BSSY B1, `(.L_x_183) ;  /* 0x0000006000017945 */ /* 0x000fe20003800000 */
[----:B------:R-:W-:-:S07]  /*7880*/  IMAD.MOV.U32 R15, RZ, RZ, -0x1 ;  /* 0xffffffffff0f7424 */ /* 0x000fce00078e00ff */
[----:B------:R-:W-:Y:S05]  /*7890*/  WARPSYNC.COLLECTIVE R15, `(.L_x_184) ;  /* 0x000000000f0c7348 */ /* 0x000fea0003c00000 */
[----:B------:R-:W-:Y:S02]  /*78a0*/  ELECT P6, UR62, PT ;  /* 0x00000000003e782f */ /* 0x000fe400038c0000 */
[----:B------:R-:W-:Y:S01]  /*78b0*/  MOV R14, UR62 ;  /* 0x0000003e000e7c02 */ /* 0x000fe20008000f00 */
[----:B------:R-:W-:Y:S10]  /*78c0*/  ENDCOLLECTIVE ;  /* 0x000000000000791b */ /* 0x000ff40003800000 */
.L_x_184:
[----:B------:R-:W-:Y:S05]  /*78d0*/  BSYNC B1 ;  /* 0x0000000000017941 */ /* 0x000fea0003800000 */
.L_x_183:
[----:B------:R-:W-:Y:S05]  /*78e0*/  BRA `(.L_x_185) ;  /* 0xfffffff000507947 */ /* 0x000fea000383ffff */
.L_x_166:
[----:B-1----:R1:W2:Y:S02]  /*78f0*/  SYNCS.PHASECHK.TRANS64.TRYWAIT P1, [R7+URZ+0x10], R4 ;  /* 0x00001004070075a7 */ /* 0x0022a4000802017f */
[----:B--2---:R-:W-:Y:S05]  /*7900*/  @!P1 NANOSLEEP.SYNCS 0x989680 ;  /* 0x009896800000995d */ /* 0x004fea0003900000 */
[----:B------:R-:W2:Y:S02]  /*7910*/  @!P1 SYNCS.PHASECHK.TRANS64 P1, [R7+URZ+0x10], R4 ;  /* 0x00001004070095a7 */ /* 0x000ea4000802007f */
[----:B--2---:R-:W-:Y:S05]  /*7920*/  @!P1 BRA `(.L_x_166) ;  /* 0xfffffffc00f09947 */ /* 0x004fea000383ffff */
[----:B------:R-:W-:Y:S05]  /*7930*/  BRA `(.L_x_186) ;  /* 0xfffffff000847947 */ /* 0x000fea000383ffff */
.L_x_175:
[----:B------:R-:W-:Y:S01]  /*7940*/  BSSY B0, `(.L_x_187) ;  /* 0x0000006000007945 */ /* 0x000fe20003800000 */
[----:B------:R-:W-:-:S07]  /*7950*/  IMAD.MOV.U32 R15, RZ, RZ, -0x1 ;  /* 0xffffffffff0f7424 */ /* 0x000fce00078e00ff */
[----:B------:R-:W-:Y:S05]  /*7960*/  WARPSYNC.COLLECTIVE R15, `(.L_x_188) ;  /* 0x000000000f0c7348 */ /* 0x000fea0003c00000 */
[----:B------:R-:W-:Y:S02]  /*7970*/  ELECT P6, UR62, PT ;  /* 0x00000000003e782f */ /* 0x000fe400038c0000 */
[----:B------:R-:W-:Y:S01]  /*7980*/  MOV R14, UR62 ;  /* 0x0000003e000e7c02 */ /* 0x000fe20008000f00 */
[----:B------:R-:W-:Y:S10]  /*7990*/  ENDCOLLECTIVE ;  /* 0x000000000000791b */ /* 0x000ff40003800000 */
.L_x_188:
[----:B------:R-:W-:Y:S05]  /*79a0*/  BSYNC B0 ;  /* 0x0000000000007941 */ /* 0x000fea0003800000 */
.L_x_187:
[----:B------:R-:W-:Y:S05]  /*79b0*/  BRA `(.L_x_189) ;  /* 0xfffffff800e87947 */ /* 0x000fea000383ffff */
.L_x_179:
[----:B0-----:R0:W1:Y:S02]  /*79c0*/  SYNCS.PHASECHK.TRANS64.TRYWAIT P0, [R7+URZ], R2 ;  /* 0x00000002070075a7 */ /* 0x001064000800017f */
[----:B-1----:R-:W-:Y:S05]  /*79d0*/  @!P0 NANOSLEEP.SYNCS 0x989680 ;  /* 0x009896800000895d */ /* 0x002fea0003900000 */
[----:B------:R-:W1:Y:S02]  /*79e0*/  @!P0 SYNCS.PHASECHK.TRANS64 P0, [R7+URZ], R2 ;  /* 0x00000002070085a7 */ /* 0x000e64000800007f */
[----:B-1----:R-:W-:Y:S05]  /*79f0*/  @!P0 BRA `(.L_x_179) ;  /* 0xfffffffc00f08947 */ /* 0x002fea000383ffff */
[----:B------:R-:W-:Y:S05]  /*7a00*/  BRA `(.L_x_190) ;  /* 0xfffffffc00247947 */ /* 0x000fea000383ffff */
.L_x_191:
[----:B------:R-:W-:-:S00]  /*7a10*/  BRA `(.L_x_191) ;  /* 0xfffffffc00fc7947 */ /* 0x000fc0000383ffff */
[----:B------:R-:W-:-:S00]  /*7a20*/  NOP ;  /* 0x0000000000007918 */ /* 0x000fc00000000000 */
        /* <DEDUP_REMOVED lines=13> */
.L_x_192:


//--------------------- .nv.global.init           --------------------------
	.section	.nv.global.init,"aw",@progbits
.nv.global.init:
	.type		$str$22,@object
	.size		$str$22,($str$23 - $str$22)
$str$22:
        /*0000*/ 	.byte	0x6b, 0x5f, 0x74, 0x69, 0x6c, 0x65, 0x5f, 0x63, 0x6f, 0x75, 0x6e, 0x74, 0x20, 0x3e, 0x3d, 0x20
        /*0010*/ 	.byte	0x31, 0x00
	.type		$str$23,@object
	.size		$str$23,(__unnamed_1 - $str$23)
$str$23:
        /*0012*/ 	.byte	0x2f, 0x74, 0x6d, 0x70, 0x2f, 0x63, 0x75, 0x74, 0x6c, 0x61, 0x73, 0x73, 0x5f, 0x73, 0x77, 0x65
        /*0022*/ 	.byte	0x65, 0x70, 0x5f, 0x73, 0x72, 0x63, 0x2f, 0x69, 0x6e, 0x63, 0x6c, 0x75, 0x64, 0x65, 0x2f, 0x63
        /*0032*/ 	.byte	0x75, 0x74, 0x6c, 0x61, 0x73, 0x73, 0x2f, 0x67, 0x65, 0x6d, 0x6d, 0x2f, 0x63, 0x6f, 0x6c, 0x6c
        /*0042*/ 	.byte	0x65, 0x63, 0x74, 0x69, 0x76, 0x65, 0x2f, 0x73, 0x6d, 0x39, 0x30, 0x5f, 0x6d, 0x6d, 0x61, 0x5f
        /*0052*/ 	.byte	0x74, 0x6d, 0x61, 0x5f, 0x67, 0x6d, 0x6d, 0x61, 0x5f, 0x73, 0x73, 0x5f, 0x77, 0x61, 0x72, 0x70
        /*0062*/ 	.byte	0x73, 0x70, 0x65, 0x63, 0x69, 0x61, 0x6c, 0x69, 0x7a, 0x65, 0x64, 0x2e, 0x68, 0x70, 0x70, 0x00
	.type		__unnamed_1,@object
	.size		__unnamed_1,(.L_0 - __unnamed_1)
__unnamed_1:
        /*0072*/ 	.byte	0x76, 0x6f, 0x69, 0x64, 0x20, 0x63, 0x75, 0x74, 0x6c, 0x61, 0x73, 0x73, 0x3a, 0x3a, 0x67, 0x65
        /* <DEDUP_REMOVED lines=176> */
        /*0b82*/ 	.byte	0x3a, 0x69, 0x64, 0x65, 0x6e, 0x74, 0x69, 0x74, 0x79, 0x5d, 0x00
.L_0:


//--------------------- .nv.shared._ZN7cutlass13device_kernelINS_4gemm6kernel13GemmUniversalIN4cute5tupleIJiiiiEEENS1_10collective13CollectiveMmaINS1_34MainloopSm90TmaGmmaWarpSpecializedILi2ENS5_IJNS4_1CILi1EEESB_SB_EEENS1_32KernelTmaWarpSpecializedPingpongEEENS5_IJNSA_ILi64EEENSA_ILi128EEENSA_ILi32EEEEEENS_10tfloat32_tENS5_IJlSB_lEEESJ_SK_NS4_8TiledMMAINS4_8MMA_AtomIJNS4_4SM904GMMA30MMA_64x128x8_F32TF32TF32_SS_TNILNSO_7ScaleInE1ELSQ_1EEEEEENS4_6LayoutISC_NS5_IJNSA_ILi0EEESU_SU_EEEEENS5_IJNS4_10UnderscoreESX_SX_EEEEENS4_13SM90_TMA_LOADENS4_14ComposedLayoutINS4_7SwizzleILi3ELi4ELi3EEENS4_18smem_ptr_flag_bitsILi32EEENST_INS5_IJNSA_ILi8EEESH_EEENS5_IJSH_SB_EEEEEEEvNS4_8identityES10_S1A_vS1B_EENS_8epilogue10collective6detail29Sm90TmaWarpSpecializedAdapterINS1E_15DefaultEpilogueISJ_SK_SK_NS1D_6thread17LinearCombinationISJ_Li1EffLNS1I_9ScaleType4KindE0ELNS_15FloatRoundStyleE2ESJ_EENS1_15EpilogueDefaultEEEEEvvEEEEvNT_6ParamsE --------------------------
	.section	.nv.shared._ZN7cutlass13device_kernelINS_4gemm6kernel13GemmUniversalIN4cute5tupleIJiiiiEEENS1_10collective13CollectiveMmaINS1_34MainloopSm90TmaGmmaWarpSpecializedILi2ENS5_IJNS4_1CILi1EEESB_SB_EEENS1_32KernelTmaWarpSpecializedPingpongEEENS5_IJNSA_ILi64EEENSA_ILi128EEENSA_ILi32EEEEEENS_10tfloat32_tENS5_IJlSB_lEEESJ_SK_NS4_8TiledMMAINS4_8MMA_AtomIJNS4_4SM904GMMA30MMA_64x128x8_F32TF32TF32_SS_TNILNSO_7ScaleInE1ELSQ_1EEEEEENS4_6LayoutISC_NS5_IJNSA_ILi0EEESU_SU_EEEEENS5_IJNS4_10UnderscoreESX_SX_EEEEENS4_13SM90_TMA_LOADENS4_14ComposedLayoutINS4_7SwizzleILi3ELi4ELi3EEENS4_18smem_ptr_flag_bitsILi32EEENST_INS5_IJNSA_ILi8EEESH_EEENS5_IJSH_SB_EEEEEEEvNS4_8identityES10_S1A_vS1B_EENS_8epilogue10collective6detail29Sm90TmaWarpSpecializedAdapterINS1E_15DefaultEpilogueISJ_SK_SK_NS1D_6thread17LinearCombinationISJ_Li1EffLNS1I_9ScaleType4KindE0ELNS_15FloatRoundStyleE2ESJ_EENS1_15EpilogueDefaultEEEEEvvEEEEvNT_6ParamsE,"aw",@nobits
	.sectionflags	@""
	.align	16
	.zero		1024


//--------------------- .nv.shared.reserved.0     --------------------------
	.section	.nv.shared.reserved.0,"aw",@nobits
	.weak		__nv_reservedSMEM_offset_0_alias
	.size		__nv_reservedSMEM_offset_0_alias, 0, 0
	.other		__nv_reservedSMEM_offset_0_alias,@"STO_CUDA_RESERVED_SHARED STV_DEFAULT"
__nv_reservedSMEM_offset_0_alias:
	.zero		0


//--------------------- .nv.global                --------------------------
	.section	.nv.global,"aw",@nobits
.nv.global:
	.type		_ZN40_INTERNAL_1704a09d_4_k_cu_a90d7623_203734cute1_E,@object
	.size		_ZN40_INTERNAL_1704a09d_4_k_cu_a90d7623_203734cute1_E,(_ZN40_INTERNAL_1704a09d_4_k_cu_a90d7623_203734cuda3std3__45__cpo6cbeginE - _ZN40_INTERNAL_1704a09d_4_k_cu_a90d7623_203734cute1_E)
_ZN40_INTERNAL_1704a09d_4_k_cu_a90d7623_203734cute1_E:
	.zero		1
	.type		_ZN40_INTERNAL_1704a09d_4_k_cu_a90d7623_203734cuda3std3__45__cpo6cbeginE,@object
	.size		_ZN40_INTERNAL_1704a09d_4_k_cu_a90d7623_203734cuda3std3__45__cpo6cbeginE,(_ZN40_INTERNAL_1704a09d_4_k_cu_a90d7623_203734cuda3std3__48in_placeE - _ZN40_INTERNAL_1704a09d_4_k_cu_a90d7623_203734cuda3std3__45__cpo6cbeginE)
_ZN40_INTERNAL_1704a09d_4_k_cu_a90d7623_203734cuda3std3__45__cpo6cbeginE:
	.zero		1
	.type		_ZN40_INTERNAL_1704a09d_4_k_cu_a90d7623_203734cuda3std3__48in_placeE,@object
	.size		_ZN40_INTERNAL_1704a09d_4_k_cu_a90d7623_203734cuda3std3__48in_placeE,(_ZN40_INTERNAL_1704a09d_4_k_cu_a90d7623_203734cuda3std6ranges3__45__cpo9iter_moveE - _ZN40_INTERNAL_1704a09d_4_k_cu_a90d7623_203734cuda3std3__48in_placeE)
_ZN40_INTERNAL_1704a09d_4_k_cu_a90d7623_203734cuda3std3__48in_placeE:
	.zero		1
	.type		_ZN40_INTERNAL_1704a09d_4_k_cu_a90d7623_203734cuda3std6ranges3__45__cpo9iter_moveE,@object
	.size		_ZN40_INTERNAL_1704a09d_4_k_cu_a90d7623_203734cuda3std6ranges3__45__cpo9iter_moveE,(_ZN40_INTERNAL_1704a09d_4_k_cu_a90d7623_203734cuda3std3__45__cpo5beginE - _ZN40_INTERNAL_1704a09d_4_k_cu_a90d7623_203734cuda3std6ranges3__45__cpo9iter_moveE)
_ZN40_INTERNAL_1704a09d_4_k_cu_a90d7623_203734cuda3std6ranges3__45__cpo9iter_moveE:
	.zero		1
	.type		_ZN40_INTERNAL_1704a09d_4_k_cu_a90d7623_203734cuda3std3__45__cpo5beginE,@object
	.size		_ZN40_INTERNAL_1704a09d_4_k_cu_a90d7623_203734cuda3std3__45__cpo5beginE,(_ZN40_INTERNAL_1704a09d_4_k_cu_a90d7623_203734cuda3std3__442_GLOBAL__N__1704a09d_4_k_cu_a90d7623_203736ignoreE - _ZN40_INTERNAL_1704a09d_4_k_cu_a90d7623_203734cuda3std3__45__cpo5beginE)
_ZN40_INTERNAL_1704a09d_4_k_cu_a90d7623_203734cuda3std3__45__cpo5beginE:
	.zero		1
	.type		_ZN40_INTERNAL_1704a09d_4_k_cu_a90d7623_203734cuda3std3__442_GLOBAL__N__1704a09d_4_k_cu_a90d7623_203736ignoreE,@object
	.size		_ZN40_INTERNAL_1704a09d_4_k_cu_a90d7623_203734cuda3std3__442_GLOBAL__N__1704a09d_4_k_cu_a90d7623_203736ignoreE,(_ZN40_INTERNAL_1704a09d_4_k_cu_a90d7623_203734cute7productE - _ZN40_INTERNAL_1704a09d_4_k_cu_a90d7623_203734cuda3std3__442_GLOBAL__N__1704a09d_4_k_cu_a90d7623_203736ignoreE)
_ZN40_INTERNAL_1704a09d_4_k_cu_a90d7623_203734cuda3std3__442_GLOBAL__N__1704a09d_4_k_cu_a90d7623_203736ignoreE:
	.zero		1
	.type		_ZN40_INTERNAL_1704a09d_4_k_cu_a90d7623_203734cute7productE,@object
	.size		_ZN40_INTERNAL_1704a09d_4_k_cu_a90d7623_203734cute7productE,(_ZN40_INTERNAL_1704a09d_4_k_cu_a90d7623_203734cuda3std3__45__cpo3endE - _ZN40_INTERNAL_1704a09d_4_k_cu_a90d7623_203734cute7productE)
_ZN40_INTERNAL_1704a09d_4_k_cu_a90d7623_203734cute7productE:
	.zero		1
	.type		_ZN40_INTERNAL_1704a09d_4_k_cu_a90d7623_203734cuda3std3__45__cpo3endE,@object
	.size		_ZN40_INTERNAL_1704a09d_4_k_cu_a90d7623_203734cuda3std3__45__cpo3endE,(_ZN40_INTERNAL_1704a09d_4_k_cu_a90d7623_203734cuda3std3__419piecewise_constructE - _ZN40_INTERNAL_1704a09d_4_k_cu_a90d7623_203734cuda3std3__45__cpo3endE)
_ZN40_INTERNAL_1704a09d_4_k_cu_a90d7623_203734cuda3std3__45__cpo3endE:
	.zero		1
	.type		_ZN40_INTERNAL_1704a09d_4_k_cu_a90d7623_203734cuda3std3__419piecewise_constructE,@object
	.size		_ZN40_INTERNAL_1704a09d_4_k_cu_a90d7623_203734cuda3std3__419piecewise_constructE,(_ZN40_INTERNAL_1704a09d_4_k_cu_a90d7623_203734cuda3std3__45__cpo4cendE - _ZN40_INTERNAL_1704a09d_4_k_cu_a90d7623_203734cuda3std3__419piecewise_constructE)
_ZN40_INTERNAL_1704a09d_4_k_cu_a90d7623_203734cuda3std3__419piecewise_constructE:
	.zero		1
	.type		_ZN40_INTERNAL_1704a09d_4_k_cu_a90d7623_203734cuda3std3__45__cpo4cendE,@object
	.size		_ZN40_INTERNAL_1704a09d_4_k_cu_a90d7623_203734cuda3std3__45__cpo4cendE,(_ZN40_INTERNAL_1704a09d_4_k_cu_a90d7623_203734cuda3std6ranges3__45__cpo4swapE - _ZN40_INTERNAL_1704a09d_4_k_cu_a90d7623_203734cuda3std3__45__cpo4cendE)
_ZN40_INTERNAL_1704a09d_4_k_cu_a90d7623_203734cuda3std3__45__cpo4cendE:
	.zero		1
	.type		_ZN40_INTERNAL_1704a09d_4_k_cu_a90d7623_203734cuda3std6ranges3__45__cpo4swapE,@object
	.size		_ZN40_INTERNAL_1704a09d_4_k_cu_a90d7623_203734cuda3std6ranges3__45__cpo4swapE,(.L_8 - _ZN40_INTERNAL_1704a09d_4_k_cu_a90d7623_203734cuda3std6ranges3__45__cpo4swapE)
_ZN40_INTERNAL_1704a09d_4_k_cu_a90d7623_203734cuda3std6ranges3__45__cpo4swapE:
	.zero		1
.L_8:


//--------------------- .nv.constant0._ZN7cutlass13device_kernelINS_4gemm6kernel13GemmUniversalIN4cute5tupleIJiiiiEEENS1_10collective13CollectiveMmaINS1_34MainloopSm90TmaGmmaWarpSpecializedILi2ENS5_IJNS4_1CILi1EEESB_SB_EEENS1_32KernelTmaWarpSpecializedPingpongEEENS5_IJNSA_ILi64EEENSA_ILi128EEENSA_ILi32EEEEEENS_10tfloat32_tENS5_IJlSB_lEEESJ_SK_NS4_8TiledMMAINS4_8MMA_AtomIJNS4_4SM904GMMA30MMA_64x128x8_F32TF32TF32_SS_TNILNSO_7ScaleInE1ELSQ_1EEEEEENS4_6LayoutISC_NS5_IJNSA_ILi0EEESU_SU_EEEEENS5_IJNS4_10UnderscoreESX_SX_EEEEENS4_13SM90_TMA_LOADENS4_14ComposedLayoutINS4_7SwizzleILi3ELi4ELi3EEENS4_18smem_ptr_flag_bitsILi32EEENST_INS5_IJNSA_ILi8EEESH_EEENS5_IJSH_SB_EEEEEEEvNS4_8identityES10_S1A_vS1B_EENS_8epilogue10collective6detail29Sm90TmaWarpSpecializedAdapterINS1E_15DefaultEpilogueISJ_SK_SK_NS1D_6thread17LinearCombinationISJ_Li1EffLNS1I_9ScaleType4KindE0ELNS_15FloatRoundStyleE2ESJ_EENS1_15EpilogueDefaultEEEEEvvEEEEvNT_6ParamsE --------------------------
	.section	.nv.constant0._ZN7cutlass13device_kernelINS_4gemm6kernel13GemmUniversalIN4cute5tupleIJiiiiEEENS1_10collective13CollectiveMmaINS1_34MainloopSm90TmaGmmaWarpSpecializedILi2ENS5_IJNS4_1CILi1EEESB_SB_EEENS1_32KernelTmaWarpSpecializedPingpongEEENS5_IJNSA_ILi64EEENSA_ILi128EEENSA_ILi32EEEEEENS_10tfloat32_tENS5_IJlSB_lEEESJ_SK_NS4_8TiledMMAINS4_8MMA_AtomIJNS4_4SM904GMMA30MMA_64x128x8_F32TF32TF32_SS_TNILNSO_7ScaleInE1ELSQ_1EEEEEENS4_6LayoutISC_NS5_IJNSA_ILi0EEESU_SU_EEEEENS5_IJNS4_10UnderscoreESX_SX_EEEEENS4_13SM90_TMA_LOADENS4_14ComposedLayoutINS4_7SwizzleILi3ELi4ELi3EEENS4_18smem_ptr_flag_bitsILi32EEENST_INS5_IJNSA_ILi8EEESH_EEENS5_IJSH_SB_EEEEEEEvNS4_8identityES10_S1A_vS1B_EENS_8epilogue10collective6detail29Sm90TmaWarpSpecializedAdapterINS1E_15DefaultEpilogueISJ_SK_SK_NS1D_6thread17LinearCombinationISJ_Li1EffLNS1I_9ScaleType4KindE0ELNS_15FloatRoundStyleE2ESJ_EENS1_15EpilogueDefaultEEEEEvvEEEEvNT_6ParamsE,"a",@progbits
	.sectionflags	@""
	.align	4
.nv.constant0._ZN7cutlass13device_kernelINS_4gemm6kernel13GemmUniversalIN4cute5tupleIJiiiiEEENS1_10collective13CollectiveMmaINS1_34MainloopSm90TmaGmmaWarpSpecializedILi2ENS5_IJNS4_1CILi1EEESB_SB_EEENS1_32KernelTmaWarpSpecializedPingpongEEENS5_IJNSA_ILi64EEENSA_ILi128EEENSA_ILi32EEEEEENS_10tfloat32_tENS5_IJlSB_lEEESJ_SK_NS4_8TiledMMAINS4_8MMA_AtomIJNS4_4SM904GMMA30MMA_64x128x8_F32TF32TF32_SS_TNILNSO_7ScaleInE1ELSQ_1EEEEEENS4_6LayoutISC_NS5_IJNSA_ILi0EEESU_SU_EEEEENS5_IJNS4_10UnderscoreESX_SX_EEEEENS4_13SM90_TMA_LOADENS4_14ComposedLayoutINS4_7SwizzleILi3ELi4ELi3EEENS4_18smem_ptr_flag_bitsILi32EEENST_INS5_IJNSA_ILi8EEESH_EEENS5_IJSH_SB_EEEEEEEvNS4_8identityES10_S1A_vS1B_EENS_8epilogue10collective6detail29Sm90TmaWarpSpecializedAdapterINS1E_15DefaultEpilogueISJ_SK_SK_NS1D_6thread17LinearCombinationISJ_Li1EffLNS1I_9ScaleType4KindE0ELNS_15FloatRoundStyleE2ESJ_EENS1_15EpilogueDefaultEEEEEvvEEEEvNT_6ParamsE:
	.zero		1664


//--------------------- SYMBOLS --------------------------

	.type		.nv.reservedSmem.offset0,@object
	.size		.nv.reservedSmem.offset0,0x4
	.type		__assertfail,@function
